//
// Generated by NVIDIA NVVM Compiler
//
// Compiler Build ID: CL-36424714
// Cuda compilation tools, release 13.0, V13.0.88
// Based on NVVM 20.0.0
//

.version 9.0
.target sm_100
.address_size 64

	// .globl	_Z31sparse_attention_forward_kernelPKfS0_S0_S0_PfS1_iiiiff
.extern .shared .align 16 .b8 shared_memory[];

.visible .entry _Z31sparse_attention_forward_kernelPKfS0_S0_S0_PfS1_iiiiff(
	.param .u64 .ptr .align 1 _Z31sparse_attention_forward_kernelPKfS0_S0_S0_PfS1_iiiiff_param_0,
	.param .u64 .ptr .align 1 _Z31sparse_attention_forward_kernelPKfS0_S0_S0_PfS1_iiiiff_param_1,
	.param .u64 .ptr .align 1 _Z31sparse_attention_forward_kernelPKfS0_S0_S0_PfS1_iiiiff_param_2,
	.param .u64 .ptr .align 1 _Z31sparse_attention_forward_kernelPKfS0_S0_S0_PfS1_iiiiff_param_3,
	.param .u64 .ptr .align 1 _Z31sparse_attention_forward_kernelPKfS0_S0_S0_PfS1_iiiiff_param_4,
	.param .u64 .ptr .align 1 _Z31sparse_attention_forward_kernelPKfS0_S0_S0_PfS1_iiiiff_param_5,
	.param .u32 _Z31sparse_attention_forward_kernelPKfS0_S0_S0_PfS1_iiiiff_param_6,
	.param .u32 _Z31sparse_attention_forward_kernelPKfS0_S0_S0_PfS1_iiiiff_param_7,
	.param .u32 _Z31sparse_attention_forward_kernelPKfS0_S0_S0_PfS1_iiiiff_param_8,
	.param .u32 _Z31sparse_attention_forward_kernelPKfS0_S0_S0_PfS1_iiiiff_param_9,
	.param .f32 _Z31sparse_attention_forward_kernelPKfS0_S0_S0_PfS1_iiiiff_param_10,
	.param .f32 _Z31sparse_attention_forward_kernelPKfS0_S0_S0_PfS1_iiiiff_param_11
)
{
	.reg .pred 	%p<15>;
	.reg .b32 	%r<56>;
	.reg .b32 	%f<95>;
	.reg .b64 	%rd<16>;

	ld.param.u64 	%rd5, [_Z31sparse_attention_forward_kernelPKfS0_S0_S0_PfS1_iiiiff_param_0];
	ld.param.u64 	%rd6, [_Z31sparse_attention_forward_kernelPKfS0_S0_S0_PfS1_iiiiff_param_1];
	ld.param.u64 	%rd7, [_Z31sparse_attention_forward_kernelPKfS0_S0_S0_PfS1_iiiiff_param_3];
	ld.param.u64 	%rd8, [_Z31sparse_attention_forward_kernelPKfS0_S0_S0_PfS1_iiiiff_param_5];
	ld.param.u32 	%r23, [_Z31sparse_attention_forward_kernelPKfS0_S0_S0_PfS1_iiiiff_param_7];
	ld.param.u32 	%r24, [_Z31sparse_attention_forward_kernelPKfS0_S0_S0_PfS1_iiiiff_param_8];
	ld.param.u32 	%r25, [_Z31sparse_attention_forward_kernelPKfS0_S0_S0_PfS1_iiiiff_param_9];
	mov.u32 	%r1, %tid.x;
	setp.lt.s32 	%p1, %r24, 1;
	@%p1 bra 	$L__BB0_21;
	mov.u32 	%r27, %ctaid.z;
	mov.u32 	%r28, %ctaid.y;
	mad.lo.s32 	%r29, %r23, %r28, %r27;
	mul.lo.s32 	%r2, %r29, %r24;
	shl.b32 	%r30, %r1, 2;
	mov.u32 	%r31, shared_memory;
	add.s32 	%r3, %r31, %r30;
	mul.lo.s32 	%r4, %r24, %r28;
	and.b32  	%r5, %r25, 15;
	and.b32  	%r6, %r25, 7;
	and.b32  	%r7, %r25, 2147483632;
	and.b32  	%r8, %r25, 3;
	neg.s32 	%r9, %r7;
	cvta.to.global.u64 	%rd1, %rd5;
	cvta.to.global.u64 	%rd2, %rd6;
	cvta.to.global.u64 	%rd3, %rd7;
	cvta.to.global.u64 	%rd4, %rd8;
	mov.b32 	%r50, 0;
$L__BB0_2:
	add.s32 	%r11, %r50, %r1;
	setp.ge.s32 	%p2, %r11, %r24;
	@%p2 bra 	$L__BB0_4;
	add.s32 	%r32, %r11, %r2;
	mul.lo.s32 	%r33, %r32, %r25;
	mul.wide.s32 	%rd9, %r33, 4;
	add.s64 	%rd10, %rd1, %rd9;
	ld.global.f32 	%f20, [%rd10];
	st.shared.f32 	[%r3], %f20;
	add.s64 	%rd11, %rd2, %rd9;
	ld.global.f32 	%f21, [%rd11];
	st.shared.f32 	[%r3+1024], %f21;
$L__BB0_4:
	setp.lt.s32 	%p3, %r25, 1;
	bar.sync 	0;
	mov.f32 	%f93, 0f00000000;
	@%p3 bra 	$L__BB0_18;
	setp.lt.u32 	%p4, %r25, 16;
	ld.shared.f32 	%f1, [%r3];
	mov.f32 	%f93, 0f00000000;
	mov.b32 	%r54, 0;
	@%p4 bra 	$L__BB0_8;
	mov.u32 	%r36, shared_memory;
	add.s32 	%r51, %r36, 1072;
	mov.f32 	%f93, 0f00000000;
	mov.u32 	%r52, %r9;
$L__BB0_7:
	.pragma "nounroll";
	ld.shared.v4.f32 	{%f26, %f27, %f28, %f29}, [%r51+-48];
	fma.rn.f32 	%f30, %f1, %f26, %f93;
	fma.rn.f32 	%f31, %f1, %f27, %f30;
	fma.rn.f32 	%f32, %f1, %f28, %f31;
	fma.rn.f32 	%f33, %f1, %f29, %f32;
	ld.shared.v4.f32 	{%f34, %f35, %f36, %f37}, [%r51+-32];
	fma.rn.f32 	%f38, %f1, %f34, %f33;
	fma.rn.f32 	%f39, %f1, %f35, %f38;
	fma.rn.f32 	%f40, %f1, %f36, %f39;
	fma.rn.f32 	%f41, %f1, %f37, %f40;
	ld.shared.v4.f32 	{%f42, %f43, %f44, %f45}, [%r51+-16];
	fma.rn.f32 	%f46, %f1, %f42, %f41;
	fma.rn.f32 	%f47, %f1, %f43, %f46;
	fma.rn.f32 	%f48, %f1, %f44, %f47;
	fma.rn.f32 	%f49, %f1, %f45, %f48;
	ld.shared.v4.f32 	{%f50, %f51, %f52, %f53}, [%r51];
	fma.rn.f32 	%f54, %f1, %f50, %f49;
	fma.rn.f32 	%f55, %f1, %f51, %f54;
	fma.rn.f32 	%f56, %f1, %f52, %f55;
	fma.rn.f32 	%f93, %f1, %f53, %f56;
	add.s32 	%r52, %r52, 16;
	add.s32 	%r51, %r51, 64;
	setp.ne.s32 	%p5, %r52, 0;
	mov.u32 	%r54, %r7;
	@%p5 bra 	$L__BB0_7;
$L__BB0_8:
	setp.eq.s32 	%p6, %r5, 0;
	@%p6 bra 	$L__BB0_18;
	add.s32 	%r37, %r5, -1;
	setp.lt.u32 	%p7, %r37, 7;
	@%p7 bra 	$L__BB0_11;
	shl.b32 	%r38, %r54, 2;
	mov.u32 	%r39, shared_memory;
	add.s32 	%r40, %r39, %r38;
	ld.shared.f32 	%f58, [%r40+1024];
	fma.rn.f32 	%f59, %f1, %f58, %f93;
	ld.shared.f32 	%f60, [%r40+1028];
	fma.rn.f32 	%f61, %f1, %f60, %f59;
	ld.shared.f32 	%f62, [%r40+1032];
	fma.rn.f32 	%f63, %f1, %f62, %f61;
	ld.shared.f32 	%f64, [%r40+1036];
	fma.rn.f32 	%f65, %f1, %f64, %f63;
	ld.shared.f32 	%f66, [%r40+1040];
	fma.rn.f32 	%f67, %f1, %f66, %f65;
	ld.shared.f32 	%f68, [%r40+1044];
	fma.rn.f32 	%f69, %f1, %f68, %f67;
	ld.shared.f32 	%f70, [%r40+1048];
	fma.rn.f32 	%f71, %f1, %f70, %f69;
	ld.shared.f32 	%f72, [%r40+1052];
	fma.rn.f32 	%f93, %f1, %f72, %f71;
	add.s32 	%r54, %r54, 8;
$L__BB0_11:
	setp.eq.s32 	%p8, %r6, 0;
	@%p8 bra 	$L__BB0_18;
	add.s32 	%r41, %r6, -1;
	setp.lt.u32 	%p9, %r41, 3;
	@%p9 bra 	$L__BB0_14;
	shl.b32 	%r42, %r54, 2;
	mov.u32 	%r43, shared_memory;
	add.s32 	%r44, %r43, %r42;
	ld.shared.f32 	%f74, [%r44+1024];
	fma.rn.f32 	%f75, %f1, %f74, %f93;
	ld.shared.f32 	%f76, [%r44+1028];
	fma.rn.f32 	%f77, %f1, %f76, %f75;
	ld.shared.f32 	%f78, [%r44+1032];
	fma.rn.f32 	%f79, %f1, %f78, %f77;
	ld.shared.f32 	%f80, [%r44+1036];
	fma.rn.f32 	%f93, %f1, %f80, %f79;
	add.s32 	%r54, %r54, 4;
$L__BB0_14:
	setp.eq.s32 	%p10, %r8, 0;
	@%p10 bra 	$L__BB0_18;
	setp.eq.s32 	%p11, %r8, 1;
	shl.b32 	%r45, %r54, 2;
	mov.u32 	%r46, shared_memory;
	add.s32 	%r47, %r46, %r45;
	add.s32 	%r21, %r47, 1024;
	ld.shared.f32 	%f81, [%r47+1024];
	fma.rn.f32 	%f93, %f1, %f81, %f93;
	@%p11 bra 	$L__BB0_18;
	setp.eq.s32 	%p12, %r8, 2;
	ld.shared.f32 	%f82, [%r21+4];
	fma.rn.f32 	%f93, %f1, %f82, %f93;
	@%p12 bra 	$L__BB0_18;
	ld.shared.f32 	%f83, [%r21+8];
	fma.rn.f32 	%f93, %f1, %f83, %f93;
$L__BB0_18:
	ld.param.f32 	%f85, [_Z31sparse_attention_forward_kernelPKfS0_S0_S0_PfS1_iiiiff_param_10];
	setp.eq.s64 	%p13, %rd7, 0;
	mul.f32 	%f94, %f85, %f93;
	@%p13 bra 	$L__BB0_20;
	add.s32 	%r48, %r11, %r4;
	mul.wide.s32 	%rd12, %r48, 4;
	add.s64 	%rd13, %rd3, %rd12;
	ld.global.f32 	%f84, [%rd13];
	add.f32 	%f94, %f94, %f84;
$L__BB0_20:
	add.s32 	%r49, %r11, %r2;
	mul.wide.s32 	%rd14, %r49, 4;
	add.s64 	%rd15, %rd4, %rd14;
	st.global.f32 	[%rd15], %f94;
	bar.sync 	0;
	add.s32 	%r50, %r50, 256;
	setp.lt.s32 	%p14, %r50, %r24;
	@%p14 bra 	$L__BB0_2;
$L__BB0_21:
	ret;

}
	// .globl	_Z32sparse_attention_backward_kernelPKfS0_S0_PfS1_S1_iiii
.visible .entry _Z32sparse_attention_backward_kernelPKfS0_S0_PfS1_S1_iiii(
	.param .u64 .ptr .align 1 _Z32sparse_attention_backward_kernelPKfS0_S0_PfS1_S1_iiii_param_0,
	.param .u64 .ptr .align 1 _Z32sparse_attention_backward_kernelPKfS0_S0_PfS1_S1_iiii_param_1,
	.param .u64 .ptr .align 1 _Z32sparse_attention_backward_kernelPKfS0_S0_PfS1_S1_iiii_param_2,
	.param .u64 .ptr .align 1 _Z32sparse_attention_backward_kernelPKfS0_S0_PfS1_S1_iiii_param_3,
	.param .u64 .ptr .align 1 _Z32sparse_attention_backward_kernelPKfS0_S0_PfS1_S1_iiii_param_4,
	.param .u64 .ptr .align 1 _Z32sparse_attention_backward_kernelPKfS0_S0_PfS1_S1_iiii_param_5,
	.param .u32 _Z32sparse_attention_backward_kernelPKfS0_S0_PfS1_S1_iiii_param_6,
	.param .u32 _Z32sparse_attention_backward_kernelPKfS0_S0_PfS1_S1_iiii_param_7,
	.param .u32 _Z32sparse_attention_backward_kernelPKfS0_S0_PfS1_S1_iiii_param_8,
	.param .u32 _Z32sparse_attention_backward_kernelPKfS0_S0_PfS1_S1_iiii_param_9
)
{
	.reg .pred 	%p<12>;
	.reg .b32 	%r<67>;
	.reg .b32 	%f<180>;
	.reg .b64 	%rd<46>;

	ld.param.u64 	%rd7, [_Z32sparse_attention_backward_kernelPKfS0_S0_PfS1_S1_iiii_param_0];
	ld.param.u64 	%rd8, [_Z32sparse_attention_backward_kernelPKfS0_S0_PfS1_S1_iiii_param_1];
	ld.param.u64 	%rd12, [_Z32sparse_attention_backward_kernelPKfS0_S0_PfS1_S1_iiii_param_2];
	ld.param.u64 	%rd9, [_Z32sparse_attention_backward_kernelPKfS0_S0_PfS1_S1_iiii_param_3];
	ld.param.u64 	%rd11, [_Z32sparse_attention_backward_kernelPKfS0_S0_PfS1_S1_iiii_param_5];
	ld.param.u32 	%r25, [_Z32sparse_attention_backward_kernelPKfS0_S0_PfS1_S1_iiii_param_7];
	ld.param.u32 	%r26, [_Z32sparse_attention_backward_kernelPKfS0_S0_PfS1_S1_iiii_param_8];
	ld.param.u32 	%r27, [_Z32sparse_attention_backward_kernelPKfS0_S0_PfS1_S1_iiii_param_9];
	cvta.to.global.u64 	%rd1, %rd12;
	mov.u32 	%r1, %tid.x;
	setp.lt.s32 	%p1, %r26, 1;
	@%p1 bra 	$L__BB1_17;
	mov.u32 	%r29, %ctaid.z;
	mov.u32 	%r30, %ctaid.y;
	mad.lo.s32 	%r31, %r25, %r30, %r29;
	mul.lo.s32 	%r2, %r31, %r26;
	add.s32 	%r32, %r2, %r1;
	mul.lo.s32 	%r33, %r32, %r27;
	mul.wide.s32 	%rd13, %r33, 4;
	add.s64 	%rd2, %rd1, %rd13;
	and.b32  	%r3, %r27, 7;
	and.b32  	%r4, %r27, 3;
	and.b32  	%r5, %r27, 2147483640;
	and.b32  	%r6, %r27, 1;
	neg.s32 	%r7, %r5;
	mul.lo.s32 	%r34, %r27, %r26;
	mul.lo.s32 	%r8, %r34, %r31;
	shl.b32 	%r9, %r27, 3;
	cvta.to.global.u64 	%rd3, %rd7;
	cvta.to.global.u64 	%rd4, %rd8;
	cvta.to.global.u64 	%rd5, %rd9;
	cvta.to.global.u64 	%rd6, %rd11;
	mov.b32 	%r60, 0;
$L__BB1_2:
	shl.b32 	%r35, %r1, 2;
	mov.u32 	%r36, shared_memory;
	add.s32 	%r11, %r36, %r35;
	add.s32 	%r12, %r60, %r1;
	setp.ge.s32 	%p2, %r12, %r26;
	@%p2 bra 	$L__BB1_4;
	add.s32 	%r37, %r12, %r2;
	mul.lo.s32 	%r38, %r37, %r27;
	mul.wide.s32 	%rd14, %r38, 4;
	add.s64 	%rd15, %rd3, %rd14;
	ld.global.f32 	%f40, [%rd15];
	st.shared.f32 	[%r11], %f40;
	mul.wide.s32 	%rd16, %r37, 4;
	add.s64 	%rd17, %rd4, %rd16;
	ld.global.f32 	%f41, [%rd17];
	st.shared.f32 	[%r11+1024], %f41;
$L__BB1_4:
	setp.lt.s32 	%p3, %r27, 1;
	bar.sync 	0;
	mov.f32 	%f177, 0f00000000;
	mov.f32 	%f178, %f177;
	mov.f32 	%f179, %f177;
	@%p3 bra 	$L__BB1_16;
	setp.lt.u32 	%p4, %r27, 8;
	ld.shared.f32 	%f1, [%r11];
	ld.global.f32 	%f2, [%rd2];
	ld.shared.f32 	%f3, [%r11+1024];
	mov.f32 	%f179, 0f00000000;
	mov.b32 	%r65, 0;
	mov.f32 	%f178, %f179;
	mov.f32 	%f177, %f179;
	@%p4 bra 	$L__BB1_8;
	add.s32 	%r62, %r36, 1040;
	mov.f32 	%f179, 0f00000000;
	mov.u32 	%r61, %r8;
	mov.u32 	%r63, %r7;
$L__BB1_7:
	.pragma "nounroll";
	mul.wide.s32 	%rd18, %r61, 4;
	add.s64 	%rd19, %rd1, %rd18;
	ld.global.f32 	%f46, [%rd19];
	mul.f32 	%f47, %f1, %f46;
	ld.shared.v4.f32 	{%f48, %f49, %f50, %f51}, [%r62+-16];
	fma.rn.f32 	%f52, %f47, %f48, %f177;
	ld.shared.v4.f32 	{%f53, %f54, %f55, %f56}, [%r62+-1040];
	mul.f32 	%f57, %f53, %f2;
	fma.rn.f32 	%f58, %f57, %f3, %f178;
	fma.rn.f32 	%f59, %f1, %f48, %f179;
	mul.wide.u32 	%rd20, %r27, 4;
	add.s64 	%rd21, %rd19, %rd20;
	ld.global.f32 	%f60, [%rd21];
	mul.f32 	%f61, %f1, %f60;
	fma.rn.f32 	%f62, %f61, %f49, %f52;
	mul.f32 	%f63, %f54, %f2;
	fma.rn.f32 	%f64, %f63, %f3, %f58;
	fma.rn.f32 	%f65, %f1, %f49, %f59;
	add.s64 	%rd22, %rd21, %rd20;
	ld.global.f32 	%f66, [%rd22];
	mul.f32 	%f67, %f1, %f66;
	fma.rn.f32 	%f68, %f67, %f50, %f62;
	mul.f32 	%f69, %f55, %f2;
	fma.rn.f32 	%f70, %f69, %f3, %f64;
	fma.rn.f32 	%f71, %f1, %f50, %f65;
	add.s64 	%rd23, %rd22, %rd20;
	ld.global.f32 	%f72, [%rd23];
	mul.f32 	%f73, %f1, %f72;
	fma.rn.f32 	%f74, %f73, %f51, %f68;
	mul.f32 	%f75, %f56, %f2;
	fma.rn.f32 	%f76, %f75, %f3, %f70;
	fma.rn.f32 	%f77, %f1, %f51, %f71;
	add.s64 	%rd24, %rd23, %rd20;
	ld.global.f32 	%f78, [%rd24];
	mul.f32 	%f79, %f1, %f78;
	ld.shared.v4.f32 	{%f80, %f81, %f82, %f83}, [%r62];
	fma.rn.f32 	%f84, %f79, %f80, %f74;
	ld.shared.v4.f32 	{%f85, %f86, %f87, %f88}, [%r62+-1024];
	mul.f32 	%f89, %f85, %f2;
	fma.rn.f32 	%f90, %f89, %f3, %f76;
	fma.rn.f32 	%f91, %f1, %f80, %f77;
	add.s64 	%rd25, %rd24, %rd20;
	ld.global.f32 	%f92, [%rd25];
	mul.f32 	%f93, %f1, %f92;
	fma.rn.f32 	%f94, %f93, %f81, %f84;
	mul.f32 	%f95, %f86, %f2;
	fma.rn.f32 	%f96, %f95, %f3, %f90;
	fma.rn.f32 	%f97, %f1, %f81, %f91;
	add.s64 	%rd26, %rd25, %rd20;
	ld.global.f32 	%f98, [%rd26];
	mul.f32 	%f99, %f1, %f98;
	fma.rn.f32 	%f100, %f99, %f82, %f94;
	mul.f32 	%f101, %f87, %f2;
	fma.rn.f32 	%f102, %f101, %f3, %f96;
	fma.rn.f32 	%f103, %f1, %f82, %f97;
	add.s64 	%rd27, %rd26, %rd20;
	ld.global.f32 	%f104, [%rd27];
	mul.f32 	%f105, %f1, %f104;
	fma.rn.f32 	%f177, %f105, %f83, %f100;
	mul.f32 	%f106, %f88, %f2;
	fma.rn.f32 	%f178, %f106, %f3, %f102;
	fma.rn.f32 	%f179, %f1, %f83, %f103;
	add.s32 	%r63, %r63, 8;
	add.s32 	%r62, %r62, 32;
	add.s32 	%r61, %r61, %r9;
	setp.ne.s32 	%p5, %r63, 0;
	mov.u32 	%r65, %r5;
	@%p5 bra 	$L__BB1_7;
$L__BB1_8:
	setp.eq.s32 	%p6, %r3, 0;
	@%p6 bra 	$L__BB1_16;
	add.s32 	%r42, %r3, -1;
	setp.lt.u32 	%p7, %r42, 3;
	@%p7 bra 	$L__BB1_11;
	add.s32 	%r43, %r65, %r2;
	mul.lo.s32 	%r44, %r43, %r27;
	mul.wide.s32 	%rd28, %r44, 4;
	add.s64 	%rd29, %rd1, %rd28;
	ld.global.f32 	%f108, [%rd29];
	mul.f32 	%f109, %f1, %f108;
	shl.b32 	%r45, %r65, 2;
	mov.u32 	%r46, shared_memory;
	add.s32 	%r47, %r46, %r45;
	ld.shared.f32 	%f110, [%r47+1024];
	fma.rn.f32 	%f111, %f109, %f110, %f177;
	ld.shared.f32 	%f112, [%r47];
	mul.f32 	%f113, %f112, %f2;
	fma.rn.f32 	%f114, %f113, %f3, %f178;
	fma.rn.f32 	%f115, %f1, %f110, %f179;
	mul.wide.u32 	%rd30, %r27, 4;
	add.s64 	%rd31, %rd29, %rd30;
	ld.global.f32 	%f116, [%rd31];
	mul.f32 	%f117, %f1, %f116;
	ld.shared.f32 	%f118, [%r47+1028];
	fma.rn.f32 	%f119, %f117, %f118, %f111;
	ld.shared.f32 	%f120, [%r47+4];
	mul.f32 	%f121, %f120, %f2;
	fma.rn.f32 	%f122, %f121, %f3, %f114;
	fma.rn.f32 	%f123, %f1, %f118, %f115;
	add.s64 	%rd32, %rd31, %rd30;
	ld.global.f32 	%f124, [%rd32];
	mul.f32 	%f125, %f1, %f124;
	ld.shared.f32 	%f126, [%r47+1032];
	fma.rn.f32 	%f127, %f125, %f126, %f119;
	ld.shared.f32 	%f128, [%r47+8];
	mul.f32 	%f129, %f128, %f2;
	fma.rn.f32 	%f130, %f129, %f3, %f122;
	fma.rn.f32 	%f131, %f1, %f126, %f123;
	add.s64 	%rd33, %rd32, %rd30;
	ld.global.f32 	%f132, [%rd33];
	mul.f32 	%f133, %f1, %f132;
	ld.shared.f32 	%f134, [%r47+1036];
	fma.rn.f32 	%f177, %f133, %f134, %f127;
	ld.shared.f32 	%f135, [%r47+12];
	mul.f32 	%f136, %f135, %f2;
	fma.rn.f32 	%f178, %f136, %f3, %f130;
	fma.rn.f32 	%f179, %f1, %f134, %f131;
	add.s32 	%r65, %r65, 4;
$L__BB1_11:
	setp.eq.s32 	%p8, %r4, 0;
	@%p8 bra 	$L__BB1_16;
	setp.eq.s32 	%p9, %r4, 1;
	@%p9 bra 	$L__BB1_14;
	add.s32 	%r48, %r65, %r2;
	mul.lo.s32 	%r49, %r48, %r27;
	mul.wide.s32 	%rd34, %r49, 4;
	add.s64 	%rd35, %rd1, %rd34;
	ld.global.f32 	%f138, [%rd35];
	mul.f32 	%f139, %f1, %f138;
	shl.b32 	%r50, %r65, 2;
	mov.u32 	%r51, shared_memory;
	add.s32 	%r52, %r51, %r50;
	ld.shared.f32 	%f140, [%r52+1024];
	fma.rn.f32 	%f141, %f139, %f140, %f177;
	ld.shared.f32 	%f142, [%r52];
	mul.f32 	%f143, %f142, %f2;
	fma.rn.f32 	%f144, %f143, %f3, %f178;
	fma.rn.f32 	%f145, %f1, %f140, %f179;
	mul.wide.u32 	%rd36, %r27, 4;
	add.s64 	%rd37, %rd35, %rd36;
	ld.global.f32 	%f146, [%rd37];
	mul.f32 	%f147, %f1, %f146;
	ld.shared.f32 	%f148, [%r52+1028];
	fma.rn.f32 	%f177, %f147, %f148, %f141;
	ld.shared.f32 	%f149, [%r52+4];
	mul.f32 	%f150, %f149, %f2;
	fma.rn.f32 	%f178, %f150, %f3, %f144;
	fma.rn.f32 	%f179, %f1, %f148, %f145;
	add.s32 	%r65, %r65, 2;
$L__BB1_14:
	setp.eq.s32 	%p10, %r6, 0;
	@%p10 bra 	$L__BB1_16;
	add.s32 	%r53, %r65, %r2;
	mul.lo.s32 	%r54, %r53, %r27;
	mul.wide.s32 	%rd38, %r54, 4;
	add.s64 	%rd39, %rd1, %rd38;
	ld.global.f32 	%f151, [%rd39];
	mul.f32 	%f152, %f1, %f151;
	shl.b32 	%r55, %r65, 2;
	mov.u32 	%r56, shared_memory;
	add.s32 	%r57, %r56, %r55;
	ld.shared.f32 	%f153, [%r57+1024];
	fma.rn.f32 	%f177, %f152, %f153, %f177;
	ld.shared.f32 	%f154, [%r57];
	mul.f32 	%f155, %f154, %f2;
	fma.rn.f32 	%f178, %f155, %f3, %f178;
	fma.rn.f32 	%f179, %f1, %f153, %f179;
$L__BB1_16:
	ld.param.u64 	%rd45, [_Z32sparse_attention_backward_kernelPKfS0_S0_PfS1_S1_iiii_param_4];
	add.s32 	%r58, %r12, %r2;
	mul.lo.s32 	%r59, %r58, %r27;
	mul.wide.s32 	%rd40, %r59, 4;
	add.s64 	%rd41, %rd5, %rd40;
	st.global.f32 	[%rd41], %f177;
	cvta.to.global.u64 	%rd42, %rd45;
	add.s64 	%rd43, %rd42, %rd40;
	st.global.f32 	[%rd43], %f178;
	add.s64 	%rd44, %rd6, %rd40;
	st.global.f32 	[%rd44], %f179;
	bar.sync 	0;
	add.s32 	%r60, %r60, 256;
	setp.lt.s32 	%p11, %r60, %r26;
	@%p11 bra 	$L__BB1_2;
$L__BB1_17:
	ret;

}


// ===== COMPILED SASS (sm_100) =====

	.target	sm_100

	.elftype	@"ET_EXEC"


//--------------------- .note.nv.tkinfo           --------------------------
	.section	.note.nv.tkinfo,"",@"SHT_NOTE"
	.sectionflags	@"SHF_NOTE_NV_TKINFO"
	.tkinfo
        /*0018*/ 	.word	0x00000002
        /*0030*/ 	.string	""
        /*0030*/ 	.string	"ptxas"
        /*0030*/ 	.string	"Cuda compilation tools, release 13.0, V13.0.88"
        /*0030*/ 	.string	"Build cuda_13.0.r13.0/compiler.36424714_0"
        /*0030*/ 	.string	"-arch sm_100 -m 64 "



//--------------------- .note.nv.cuinfo           --------------------------
	.section	.note.nv.cuinfo,"",@"SHT_NOTE"
	.sectionflags	@"SHF_NOTE_NV_CUINFO"
        /*0018*/ 	.short	0x0002
        /*001a*/ 	.short	0x0064
        /*001c*/ 	.short	0x0082
	.zero		2


//--------------------- .nv.info                  --------------------------
	.section	.nv.info,"",@"SHT_CUDA_INFO"
	.align	4


	//----- nvinfo : EIATTR_REGCOUNT
	.align		4
        /*0000*/ 	.byte	0x04, 0x2f
        /*0002*/ 	.short	(.L_1 - .L_0)
	.align		4
.L_0:
        /*0004*/ 	.word	index@(_Z31sparse_attention_forward_kernelPKfS0_S0_S0_PfS1_iiiiff)
        /*0008*/ 	.word	0x0000001e


	//----- nvinfo : EIATTR_FRAME_SIZE
	.align		4
.L_1:
        /*000c*/ 	.byte	0x04, 0x11
        /*000e*/ 	.short	(.L_3 - .L_2)
	.align		4
.L_2:
        /*0010*/ 	.word	index@(_Z31sparse_attention_forward_kernelPKfS0_S0_S0_PfS1_iiiiff)
        /*0014*/ 	.word	0x00000000


	//----- nvinfo : EIATTR_REGCOUNT
	.align		4
.L_3:
        /*0018*/ 	.byte	0x04, 0x2f
        /*001a*/ 	.short	(.L_5 - .L_4)
	.align		4
.L_4:
        /*001c*/ 	.word	index@(_Z32sparse_attention_backward_kernelPKfS0_S0_PfS1_S1_iiii)
        /*0020*/ 	.word	0x00000020


	//----- nvinfo : EIATTR_FRAME_SIZE
	.align		4
.L_5:
        /*0024*/ 	.byte	0x04, 0x11
        /*0026*/ 	.short	(.L_7 - .L_6)
	.align		4
.L_6:
        /*0028*/ 	.word	index@(_Z32sparse_attention_backward_kernelPKfS0_S0_PfS1_S1_iiii)
        /*002c*/ 	.word	0x00000000


	//----- nvinfo : EIATTR_MIN_STACK_SIZE
	.align		4
.L_7:
        /*0030*/ 	.byte	0x04, 0x12
        /*0032*/ 	.short	(.L_9 - .L_8)
	.align		4
.L_8:
        /*0034*/ 	.word	index@(_Z32sparse_attention_backward_kernelPKfS0_S0_PfS1_S1_iiii)
        /*0038*/ 	.word	0x00000000


	//----- nvinfo : EIATTR_MIN_STACK_SIZE
	.align		4
.L_9:
        /*003c*/ 	.byte	0x04, 0x12
        /*003e*/ 	.short	(.L_11 - .L_10)
	.align		4
.L_10:
        /*0040*/ 	.word	index@(_Z31sparse_attention_forward_kernelPKfS0_S0_S0_PfS1_iiiiff)
        /*0044*/ 	.word	0x00000000
.L_11:


//--------------------- .nv.compat                --------------------------
	.section	.nv.compat,"",@"SHT_CUDA_COMPAT_INFO"
	.align	4
        /*0000*/ 	.byte	0x02, 0x09, 0x00, 0x00, 0x02, 0x02, 0x01, 0x00, 0x02, 0x05, 0x05, 0x00, 0x03, 0x07, 0x01, 0x01
        /*0010*/ 	.byte	0x02, 0x03, 0x00, 0x00, 0x02, 0x06, 0x01, 0x00, 0x04, 0x0b, 0x08, 0x00, 0x09, 0x00, 0x00, 0x00
        /*0020*/ 	.byte	0x00, 0x00, 0x00, 0x00


//--------------------- .nv.info._Z32sparse_attention_backward_kernelPKfS0_S0_PfS1_S1_iiii --------------------------
	.section	.nv.info._Z32sparse_attention_backward_kernelPKfS0_S0_PfS1_S1_iiii,"",@"SHT_CUDA_INFO"
	.sectionflags	@""
	.align	4


	//----- nvinfo : EIATTR_CUDA_API_VERSION
	.align		4
        /*0000*/ 	.byte	0x04, 0x37
        /*0002*/ 	.short	(.L_13 - .L_12)
.L_12:
        /*0004*/ 	.word	0x00000082


	//----- nvinfo : EIATTR_KPARAM_INFO
	.align		4
.L_13:
        /*0008*/ 	.byte	0x04, 0x17
        /*000a*/ 	.short	(.L_15 - .L_14)
.L_14:
        /*000c*/ 	.word	0x00000000
        /*0010*/ 	.short	0x0009
        /*0012*/ 	.short	0x003c
        /*0014*/ 	.byte	0x00, 0xf0, 0x11, 0x00


	//----- nvinfo : EIATTR_KPARAM_INFO
	.align		4
.L_15:
        /*0018*/ 	.byte	0x04, 0x17
        /*001a*/ 	.short	(.L_17 - .L_16)
.L_16:
        /*001c*/ 	.word	0x00000000
        /*0020*/ 	.short	0x0008
        /*0022*/ 	.short	0x0038
        /*0024*/ 	.byte	0x00, 0xf0, 0x11, 0x00


	//----- nvinfo : EIATTR_KPARAM_INFO
	.align		4
.L_17:
        /*0028*/ 	.byte	0x04, 0x17
        /*002a*/ 	.short	(.L_19 - .L_18)
.L_18:
        /*002c*/ 	.word	0x00000000
        /*0030*/ 	.short	0x0007
        /*0032*/ 	.short	0x0034
        /*0034*/ 	.byte	0x00, 0xf0, 0x11, 0x00


	//----- nvinfo : EIATTR_KPARAM_INFO
	.align		4
.L_19:
        /*0038*/ 	.byte	0x04, 0x17
        /*003a*/ 	.short	(.L_21 - .L_20)
.L_20:
        /*003c*/ 	.word	0x00000000
        /*0040*/ 	.short	0x0006
        /*0042*/ 	.short	0x0030
        /*0044*/ 	.byte	0x00, 0xf0, 0x11, 0x00


	//----- nvinfo : EIATTR_KPARAM_INFO
	.align		4
.L_21:
        /*0048*/ 	.byte	0x04, 0x17
        /*004a*/ 	.short	(.L_23 - .L_22)
.L_22:
        /*004c*/ 	.word	0x00000000
        /*0050*/ 	.short	0x0005
        /*0052*/ 	.short	0x0028
        /*0054*/ 	.byte	0x00, 0xf5, 0x21, 0x00


	//----- nvinfo : EIATTR_KPARAM_INFO
	.align		4
.L_23:
        /*0058*/ 	.byte	0x04, 0x17
        /*005a*/ 	.short	(.L_25 - .L_24)
.L_24:
        /*005c*/ 	.word	0x00000000
        /*0060*/ 	.short	0x0004
        /*0062*/ 	.short	0x0020
        /*0064*/ 	.byte	0x00, 0xf5, 0x21, 0x00


	//----- nvinfo : EIATTR_KPARAM_INFO
	.align		4
.L_25:
        /*0068*/ 	.byte	0x04, 0x17
        /*006a*/ 	.short	(.L_27 - .L_26)
.L_26:
        /*006c*/ 	.word	0x00000000
        /*0070*/ 	.short	0x0003
        /*0072*/ 	.short	0x0018
        /*0074*/ 	.byte	0x00, 0xf5, 0x21, 0x00


	//----- nvinfo : EIATTR_KPARAM_INFO
	.align		4
.L_27:
        /*0078*/ 	.byte	0x04, 0x17
        /*007a*/ 	.short	(.L_29 - .L_28)
.L_28:
        /*007c*/ 	.word	0x00000000
        /*0080*/ 	.short	0x0002
        /*0082*/ 	.short	0x0010
        /*0084*/ 	.byte	0x00, 0xf5, 0x21, 0x00


	//----- nvinfo : EIATTR_KPARAM_INFO
	.align		4
.L_29:
        /*0088*/ 	.byte	0x04, 0x17
        /*008a*/ 	.short	(.L_31 - .L_30)
.L_30:
        /*008c*/ 	.word	0x00000000
        /*0090*/ 	.short	0x0001
        /*0092*/ 	.short	0x0008
        /*0094*/ 	.byte	0x00, 0xf5, 0x21, 0x00


	//----- nvinfo : EIATTR_KPARAM_INFO
	.align		4
.L_31:
        /*0098*/ 	.byte	0x04, 0x17
        /*009a*/ 	.short	(.L_33 - .L_32)
.L_32:
        /*009c*/ 	.word	0x00000000
        /*00a0*/ 	.short	0x0000
        /*00a2*/ 	.short	0x0000
        /*00a4*/ 	.byte	0x00, 0xf5, 0x21, 0x00


	//----- nvinfo : EIATTR_SPARSE_MMA_MASK
	.align		4
.L_33:
        /*00a8*/ 	.byte	0x03, 0x50
        /*00aa*/ 	.short	0x0000


	//----- nvinfo : EIATTR_MAXREG_COUNT
	.align		4
        /*00ac*/ 	.byte	0x03, 0x1b
        /*00ae*/ 	.short	0x00ff


	//----- nvinfo : EIATTR_NUM_BARRIERS
	.align		4
        /*00b0*/ 	.byte	0x02, 0x4c
        /*00b2*/ 	.byte	0x01
	.zero		1


	//----- nvinfo : EIATTR_MERCURY_ISA_VERSION
	.align		4
        /*00b4*/ 	.byte	0x03, 0x5f
        /*00b6*/ 	.short	0x0101


	//----- nvinfo : EIATTR_VRC_CTA_INIT_COUNT
	.align		4
        /*00b8*/ 	.byte	0x02, 0x4a
	.zero		1
	.zero		1


	//----- nvinfo : EIATTR_EXIT_INSTR_OFFSETS
	.align		4
        /*00bc*/ 	.byte	0x04, 0x1c
        /*00be*/ 	.short	(.L_35 - .L_34)


	//   ....[0]....
.L_34:
        /*00c0*/ 	.word	0x00000030


	//   ....[1]....
        /*00c4*/ 	.word	0x00000e20


	//----- nvinfo : EIATTR_CBANK_PARAM_SIZE
	.align		4
.L_35:
        /*00c8*/ 	.byte	0x03, 0x19
        /*00ca*/ 	.short	0x0040


	//----- nvinfo : EIATTR_PARAM_CBANK
	.align		4
        /*00cc*/ 	.byte	0x04, 0x0a
        /*00ce*/ 	.short	(.L_37 - .L_36)
	.align		4
.L_36:
        /*00d0*/ 	.word	index@(.nv.constant0._Z32sparse_attention_backward_kernelPKfS0_S0_PfS1_S1_iiii)
        /*00d4*/ 	.short	0x0380
        /*00d6*/ 	.short	0x0040


	//----- nvinfo : EIATTR_SW_WAR
	.align		4
.L_37:
        /*00d8*/ 	.byte	0x04, 0x36
        /*00da*/ 	.short	(.L_39 - .L_38)
.L_38:
        /*00dc*/ 	.word	0x00000008
.L_39:


//--------------------- .nv.info._Z31sparse_attention_forward_kernelPKfS0_S0_S0_PfS1_iiiiff --------------------------
	.section	.nv.info._Z31sparse_attention_forward_kernelPKfS0_S0_S0_PfS1_iiiiff,"",@"SHT_CUDA_INFO"
	.sectionflags	@""
	.align	4


	//----- nvinfo : EIATTR_CUDA_API_VERSION
	.align		4
        /*0000*/ 	.byte	0x04, 0x37
        /*0002*/ 	.short	(.L_41 - .L_40)
.L_40:
        /*0004*/ 	.word	0x00000082


	//----- nvinfo : EIATTR_KPARAM_INFO
	.align		4
.L_41:
        /*0008*/ 	.byte	0x04, 0x17
        /*000a*/ 	.short	(.L_43 - .L_42)
.L_42:
        /*000c*/ 	.word	0x00000000
        /*0010*/ 	.short	0x000b
        /*0012*/ 	.short	0x0044
        /*0014*/ 	.byte	0x00, 0xf0, 0x11, 0x00


	//----- nvinfo : EIATTR_KPARAM_INFO
	.align		4
.L_43:
        /*0018*/ 	.byte	0x04, 0x17
        /*001a*/ 	.short	(.L_45 - .L_44)
.L_44:
        /*001c*/ 	.word	0x00000000
        /*0020*/ 	.short	0x000a
        /*0022*/ 	.short	0x0040
        /*0024*/ 	.byte	0x00, 0xf0, 0x11, 0x00


	//----- nvinfo : EIATTR_KPARAM_INFO
	.align		4
.L_45:
        /*0028*/ 	.byte	0x04, 0x17
        /*002a*/ 	.short	(.L_47 - .L_46)
.L_46:
        /*002c*/ 	.word	0x00000000
        /*0030*/ 	.short	0x0009
        /*0032*/ 	.short	0x003c
        /*0034*/ 	.byte	0x00, 0xf0, 0x11, 0x00


	//----- nvinfo : EIATTR_KPARAM_INFO
	.align		4
.L_47:
        /*0038*/ 	.byte	0x04, 0x17
        /*003a*/ 	.short	(.L_49 - .L_48)
.L_48:
        /*003c*/ 	.word	0x00000000
        /*0040*/ 	.short	0x0008
        /*0042*/ 	.short	0x0038
        /*0044*/ 	.byte	0x00, 0xf0, 0x11, 0x00


	//----- nvinfo : EIATTR_KPARAM_INFO
	.align		4
.L_49:
        /*0048*/ 	.byte	0x04, 0x17
        /*004a*/ 	.short	(.L_51 - .L_50)
.L_50:
        /*004c*/ 	.word	0x00000000
        /*0050*/ 	.short	0x0007
        /*0052*/ 	.short	0x0034
        /*0054*/ 	.byte	0x00, 0xf0, 0x11, 0x00


	//----- nvinfo : EIATTR_KPARAM_INFO
	.align		4
.L_51:
        /*0058*/ 	.byte	0x04, 0x17
        /*005a*/ 	.short	(.L_53 - .L_52)
.L_52:
        /*005c*/ 	.word	0x00000000
        /*0060*/ 	.short	0x0006
        /*0062*/ 	.short	0x0030
        /*0064*/ 	.byte	0x00, 0xf0, 0x11, 0x00


	//----- nvinfo : EIATTR_KPARAM_INFO
	.align		4
.L_53:
        /*0068*/ 	.byte	0x04, 0x17
        /*006a*/ 	.short	(.L_55 - .L_54)
.L_54:
        /*006c*/ 	.word	0x00000000
        /*0070*/ 	.short	0x0005
        /*0072*/ 	.short	0x0028
        /*0074*/ 	.byte	0x00, 0xf5, 0x21, 0x00


	//----- nvinfo : EIATTR_KPARAM_INFO
	.align		4
.L_55:
        /*0078*/ 	.byte	0x04, 0x17
        /*007a*/ 	.short	(.L_57 - .L_56)
.L_56:
        /*007c*/ 	.word	0x00000000
        /*0080*/ 	.short	0x0004
        /*0082*/ 	.short	0x0020
        /*0084*/ 	.byte	0x00, 0xf5, 0x21, 0x00


	//----- nvinfo : EIATTR_KPARAM_INFO
	.align		4
.L_57:
        /*0088*/ 	.byte	0x04, 0x17
        /*008a*/ 	.short	(.L_59 - .L_58)
.L_58:
        /*008c*/ 	.word	0x00000000
        /*0090*/ 	.short	0x0003
        /*0092*/ 	.short	0x0018
        /*0094*/ 	.byte	0x00, 0xf5, 0x21, 0x00


	//----- nvinfo : EIATTR_KPARAM_INFO
	.align		4
.L_59:
        /*0098*/ 	.byte	0x04, 0x17
        /*009a*/ 	.short	(.L_61 - .L_60)
.L_60:
        /*009c*/ 	.word	0x00000000
        /*00a0*/ 	.short	0x0002
        /*00a2*/ 	.short	0x0010
        /*00a4*/ 	.byte	0x00, 0xf5, 0x21, 0x00


	//----- nvinfo : EIATTR_KPARAM_INFO
	.align		4
.L_61:
        /*00a8*/ 	.byte	0x04, 0x17
        /*00aa*/ 	.short	(.L_63 - .L_62)
.L_62:
        /*00ac*/ 	.word	0x00000000
        /*00b0*/ 	.short	0x0001
        /*00b2*/ 	.short	0x0008
        /*00b4*/ 	.byte	0x00, 0xf5, 0x21, 0x00


	//----- nvinfo : EIATTR_KPARAM_INFO
	.align		4
.L_63:
        /*00b8*/ 	.byte	0x04, 0x17
        /*00ba*/ 	.short	(.L_65 - .L_64)
.L_64:
        /*00bc*/ 	.word	0x00000000
        /*00c0*/ 	.short	0x0000
        /*00c2*/ 	.short	0x0000
        /*00c4*/ 	.byte	0x00, 0xf5, 0x21, 0x00


	//----- nvinfo : EIATTR_SPARSE_MMA_MASK
	.align		4
.L_65:
        /*00c8*/ 	.byte	0x03, 0x50
        /*00ca*/ 	.short	0x0000


	//----- nvinfo : EIATTR_MAXREG_COUNT
	.align		4
        /*00cc*/ 	.byte	0x03, 0x1b
        /*00ce*/ 	.short	0x00ff


	//----- nvinfo : EIATTR_NUM_BARRIERS
	.align		4
        /*00d0*/ 	.byte	0x02, 0x4c
        /*00d2*/ 	.byte	0x01
	.zero		1


	//----- nvinfo : EIATTR_MERCURY_ISA_VERSION
	.align		4
        /*00d4*/ 	.byte	0x03, 0x5f
        /*00d6*/ 	.short	0x0101


	//----- nvinfo : EIATTR_UNUSED_LOAD_BYTE_OFFSET
	.align		4
        /*00d8*/ 	.byte	0x04, 0x44
        /*00da*/ 	.short	(.L_67 - .L_66)


	//   ....[0]....
.L_66:
        /*00dc*/ 	.word	0x00000770
        /*00e0*/ 	.word	0x00000fff


	//----- nvinfo : EIATTR_VRC_CTA_INIT_COUNT
	.align		4
.L_67:
        /*00e4*/ 	.byte	0x02, 0x4a
	.zero		1
	.zero		1


	//----- nvinfo : EIATTR_EXIT_INSTR_OFFSETS
	.align		4
        /*00e8*/ 	.byte	0x04, 0x1c
        /*00ea*/ 	.short	(.L_69 - .L_68)


	//   ....[0]....
.L_68:
        /*00ec*/ 	.word	0x00000030


	//   ....[1]....
        /*00f0*/ 	.word	0x000008d0


	//----- nvinfo : EIATTR_CBANK_PARAM_SIZE
	.align		4
.L_69:
        /*00f4*/ 	.byte	0x03, 0x19
        /*00f6*/ 	.short	0x0048


	//----- nvinfo : EIATTR_PARAM_CBANK
	.align		4
        /*00f8*/ 	.byte	0x04, 0x0a
        /*00fa*/ 	.short	(.L_71 - .L_70)
	.align		4
.L_70:
        /*00fc*/ 	.word	index@(.nv.constant0._Z31sparse_attention_forward_kernelPKfS0_S0_S0_PfS1_iiiiff)
        /*0100*/ 	.short	0x0380
        /*0102*/ 	.short	0x0048


	//----- nvinfo : EIATTR_SW_WAR
	.align		4
.L_71:
        /*0104*/ 	.byte	0x04, 0x36
        /*0106*/ 	.short	(.L_73 - .L_72)
.L_72:
        /*0108*/ 	.word	0x00000008
.L_73:


//--------------------- .nv.callgraph             --------------------------
	.section	.nv.callgraph,"",@"SHT_CUDA_CALLGRAPH"
	.align	4
	.sectionentsize	8
	.align		4
        /*0000*/ 	.word	0x00000000
	.align		4
        /*0004*/ 	.word	0xffffffff
	.align		4
        /*0008*/ 	.word	0x00000000
	.align		4
        /*000c*/ 	.word	0xfffffffe
	.align		4
        /*0010*/ 	.word	0x00000000
	.align		4
        /*0014*/ 	.word	0xfffffffd
	.align		4
        /*0018*/ 	.word	0x00000000
	.align		4
        /*001c*/ 	.word	0xfffffffc


//--------------------- .text._Z32sparse_attention_backward_kernelPKfS0_S0_PfS1_S1_iiii --------------------------
	.section	.text._Z32sparse_attention_backward_kernelPKfS0_S0_PfS1_S1_iiii,"ax",@progbits
	.align	128
        .global         _Z32sparse_attention_backward_kernelPKfS0_S0_PfS1_S1_iiii
        .type           _Z32sparse_attention_backward_kernelPKfS0_S0_PfS1_S1_iiii,@function
        .size           _Z32sparse_attention_backward_kernelPKfS0_S0_PfS1_S1_iiii,(.L_x_14 - _Z32sparse_attention_backward_kernelPKfS0_S0_PfS1_S1_iiii)
        .other          _Z32sparse_attention_backward_kernelPKfS0_S0_PfS1_S1_iiii,@"STO_CUDA_ENTRY STV_DEFAULT"
_Z32sparse_attention_backward_kernelPKfS0_S0_PfS1_S1_iiii:
.text._Z32sparse_attention_backward_kernelPKfS0_S0_PfS1_S1_iiii:
[----:B------:R-:W-:Y:S08]  /*0000*/  LDC R1, c[0x0][0x37c] ;  /* 0x0000df00ff017b82 */ /* 0x000ff00000000800 */
[----:B------:R-:W0:Y:S02]  /*0010*/  LDC R5, c[0x0][0x3b8] ;  /* 0x0000ee00ff057b82 */ /* 0x000e240000000800 */
[----:B0-----:R-:W-:-:S13]  /*0020*/  ISETP.GE.AND P0, PT, R5, 0x1, PT ;  /* 0x000000010500780c */ /* 0x001fda0003f06270 */
[----:B------:R-:W-:Y:S05]  /*0030*/  @!P0 EXIT ;  /* 0x000000000000894d */ /* 0x000fea0003800000 */
[----:B------:R-:W0:Y:S01]  /*0040*/  S2R R0, SR_TID.X ;  /* 0x0000000000007919 */ /* 0x000e220000002100 */
[----:B------:R-:W-:Y:S01]  /*0050*/  S2UR UR5, SR_CTAID.Z ;  /* 0x00000000000579c3 */ /* 0x000fe20000002700 */
[----:B------:R-:W1:Y:S01]  /*0060*/  LDCU UR6, c[0x0][0x3b4] ;  /* 0x00007680ff0677ac */ /* 0x000e620008000800 */
[----:B------:R-:W2:Y:S06]  /*0070*/  LDCU UR7, c[0x0][0x3bc] ;  /* 0x00007780ff0777ac */ /* 0x000eac0008000800 */
[----:B------:R-:W1:Y:S01]  /*0080*/  S2UR UR4, SR_CTAID.Y ;  /* 0x00000000000479c3 */ /* 0x000e620000002600 */
[----:B------:R-:W3:Y:S07]  /*0090*/  LDCU.64 UR12, c[0x0][0x358] ;  /* 0x00006b00ff0c77ac */ /* 0x000eee0008000a00 */
[----:B------:R-:W4:Y:S01]  /*00a0*/  LDC.64 R18, c[0x0][0x390] ;  /* 0x0000e400ff127b82 */ /* 0x000f220000000a00 */
[----:B--2---:R-:W-:-:S02]  /*00b0*/  ULOP3.LUT UR8, UR7, 0x7, URZ, 0xc0, !UPT ;  /* 0x0000000707087892 */ /* 0x004fc4000f8ec0ff */
[----:B------:R-:W-:Y:S02]  /*00c0*/  ULOP3.LUT UR9, UR7, 0x3, URZ, 0xc0, !UPT ;  /* 0x0000000307097892 */ /* 0x000fe4000f8ec0ff */
[----:B------:R-:W-:Y:S02]  /*00d0*/  ULOP3.LUT UR10, UR7, 0x7ffffff8, URZ, 0xc0, !UPT ;  /* 0x7ffffff8070a7892 */ /* 0x000fe4000f8ec0ff */
[----:B-1----:R-:W-:-:S03]  /*00e0*/  UIMAD UR5, UR4, UR6, UR5 ;  /* 0x00000006040572a4 */ /* 0x002fc6000f8e0205 */
[----:B------:R-:W-:-:S03]  /*00f0*/  UMOV UR4, URZ ;  /* 0x000000ff00047c82 */ /* 0x000fc60008000000 */
[----:B0-----:R-:W-:-:S04]  /*0100*/  IMAD R0, R5, UR5, R0 ;  /* 0x0000000505007c24 */ /* 0x001fc8000f8e0200 */
[----:B------:R-:W-:Y:S02]  /*0110*/  IMAD R3, R0, UR7, RZ ;  /* 0x0000000700037c24 */ /* 0x000fe4000f8e02ff */
[----:B------:R-:W-:Y:S02]  /*0120*/  IMAD R0, R5, UR7, RZ ;  /* 0x0000000705007c24 */ /* 0x000fe4000f8e02ff */
[----:B----4-:R-:W-:-:S04]  /*0130*/  IMAD.WIDE R18, R3, 0x4, R18 ;  /* 0x0000000403127825 */ /* 0x010fc800078e0212 */
[----:B---3--:R-:W-:-:S07]  /*0140*/  IMAD R3, R0, UR5, RZ ;  /* 0x0000000500037c24 */ /* 0x008fce000f8e02ff */
.L_x_5:
[----:B0-----:R-:W0:Y:S01]  /*0150*/  S2R R10, SR_TID.X ;  /* 0x00000000000a7919 */ /* 0x001e220000002100 */
[----:B------:R-:W1:Y:S08]  /*0160*/  LDC R2, c[0x0][0x3b8] ;  /* 0x0000ee00ff027b82 */ /* 0x000e700000000800 */
[----:B--2---:R-:W2:Y:S08]  /*0170*/  LDC R0, c[0x0][0x3bc] ;  /* 0x0000ef00ff007b82 */ /* 0x004eb00000000800 */
[----:B------:R-:W3:Y:S08]  /*0180*/  LDC.64 R6, c[0x0][0x380] ;  /* 0x0000e000ff067b82 */ /* 0x000ef00000000a00 */
[----:B------:R-:W4:Y:S01]  /*0190*/  LDC.64 R8, c[0x0][0x388] ;  /* 0x0000e200ff087b82 */ /* 0x000f220000000a00 */
[----:B0-----:R-:W-:-:S04]  /*01a0*/  IADD3 R5, PT, PT, R10, UR4, RZ ;  /* 0x000000040a057c10 */ /* 0x001fc8000fffe0ff */
[----:B-1----:R-:W-:-:S13]  /*01b0*/  ISETP.GE.AND P0, PT, R5, R2, PT ;  /* 0x000000020500720c */ /* 0x002fda0003f06270 */
[----:B------:R-:W-:-:S04]  /*01c0*/  @!P0 IMAD R5, R2, UR5, R5 ;  /* 0x0000000502058c24 */ /* 0x000fc8000f8e0205 */
[C---:B--2---:R-:W-:Y:S02]  /*01d0*/  @!P0 IMAD R11, R5.reuse, R0, RZ ;  /* 0x00000000050b8224 */ /* 0x044fe400078e02ff */
[----:B----4-:R-:W-:-:S04]  /*01e0*/  @!P0 IMAD.WIDE R8, R5, 0x4, R8 ;  /* 0x0000000405088825 */ /* 0x010fc800078e0208 */
[----:B---3--:R-:W-:Y:S02]  /*01f0*/  @!P0 IMAD.WIDE R6, R11, 0x4, R6 ;  /* 0x000000040b068825 */ /* 0x008fe400078e0206 */
[----:B------:R0:W2:Y:S04]  /*0200*/  @!P0 LDG.E R11, desc[UR12][R8.64] ;  /* 0x0000000c080b8981 */ /* 0x0000a8000c1e1900 */
[----:B------:R-:W3:Y:S01]  /*0210*/  @!P0 LDG.E R7, desc[UR12][R6.64] ;  /* 0x0000000c06078981 */ /* 0x000ee2000c1e1900 */
[----:B------:R-:W1:Y:S01]  /*0220*/  S2UR UR7, SR_CgaCtaId ;  /* 0x00000000000779c3 */ /* 0x000e620000008800 */
[----:B------:R-:W-:Y:S01]  /*0230*/  UMOV UR6, 0x400 ;  /* 0x0000040000067882 */ /* 0x000fe20000000000 */
[----:B------:R-:W-:Y:S01]  /*0240*/  CS2R R4, SRZ ;  /* 0x0000000000047805 */ /* 0x000fe2000001ff00 */
[----:B0-----:R-:W-:Y:S01]  /*0250*/  HFMA2 R9, -RZ, RZ, 0, 0 ;  /* 0x00000000ff097431 */ /* 0x001fe200000001ff */
[----:B-1----:R-:W-:-:S06]  /*0260*/  ULEA UR6, UR7, UR6, 0x18 ;  /* 0x0000000607067291 */ /* 0x002fcc000f8ec0ff */
[----:B------:R-:W-:-:S05]  /*0270*/  LEA R10, R10, UR6, 0x2 ;  /* 0x000000060a0a7c11 */ /* 0x000fca000f8e10ff */
[----:B--2---:R0:W-:Y:S04]  /*0280*/  @!P0 STS [R10+0x400], R11 ;  /* 0x0004000b0a008388 */ /* 0x0041e80000000800 */
[----:B---3--:R0:W-:Y:S01]  /*0290*/  @!P0 STS [R10], R7 ;  /* 0x000000070a008388 */ /* 0x0081e20000000800 */
[----:B------:R-:W-:Y:S01]  /*02a0*/  BAR.SYNC.DEFER_BLOCKING 0x0 ;  /* 0x0000000000007b1d */ /* 0x000fe20000010000 */
[----:B------:R-:W-:-:S13]  /*02b0*/  ISETP.GE.AND P0, PT, R0, 0x1, PT ;  /* 0x000000010000780c */ /* 0x000fda0003f06270 */
[----:B0----5:R-:W-:Y:S05]  /*02c0*/  @!P0 BRA `(.L_x_0) ;  /* 0x0000000800908947 */ /* 0x021fea0003800000 */
[----:B------:R0:W1:Y:S04]  /*02d0*/  LDS R17, [R10] ;  /* 0x000000000a117984 */ /* 0x0000680000000800 */
[----:B------:R0:W2:Y:S01]  /*02e0*/  LDS R20, [R10+0x400] ;  /* 0x000400000a147984 */ /* 0x0000a20000000800 */
[----:B------:R-:W-:-:S03]  /*02f0*/  ISETP.GE.U32.AND P0, PT, R0, 0x8, PT ;  /* 0x000000080000780c */ /* 0x000fc60003f06070 */
[----:B------:R0:W5:Y:S01]  /*0300*/  LDG.E R16, desc[UR12][R18.64] ;  /* 0x0000000c12107981 */ /* 0x000162000c1e1900 */
[----:B------:R-:W-:Y:S02]  /*0310*/  CS2R R4, SRZ ;  /* 0x0000000000047805 */ /* 0x000fe4000001ff00 */
[----:B------:R-:W-:Y:S02]  /*0320*/  MOV R21, RZ ;  /* 0x000000ff00157202 */ /* 0x000fe40000000f00 */
[----:B------:R-:W-:-:S05]  /*0330*/  MOV R9, RZ ;  /* 0x000000ff00097202 */ /* 0x000fca0000000f00 */
[----:B0-----:R-:W-:Y:S05]  /*0340*/  @!P0 BRA `(.L_x_1) ;  /* 0x00000004001c8947 */ /* 0x001fea0003800000 */
[----:B------:R-:W-:Y:S01]  /*0350*/  MOV R4, RZ ;  /* 0x000000ff00047202 */ /* 0x000fe20000000f00 */
[----:B------:R-:W-:Y:S01]  /*0360*/  UIADD3 UR7, UPT, UPT, -UR10, URZ, URZ ;  /* 0x000000ff0a077290 */ /* 0x000fe2000fffe1ff */
[----:B------:R-:W-:Y:S01]  /*0370*/  MOV R21, R3 ;  /* 0x0000000300157202 */ /* 0x000fe20000000f00 */
[----:B------:R-:W-:-:S12]  /*0380*/  UIADD3 UR6, UPT, UPT, UR6, 0x410, URZ ;  /* 0x0000041006067890 */ /* 0x000fd8000fffe0ff */
.L_x_2:
[----:B------:R-:W0:Y:S02]  /*0390*/  LDC.64 R14, c[0x0][0x390] ;  /* 0x0000e400ff0e7b82 */ /* 0x000e240000000a00 */
[----:B0-----:R-:W-:-:S05]  /*03a0*/  IMAD.WIDE R14, R21, 0x4, R14 ;  /* 0x00000004150e7825 */ /* 0x001fca00078e020e */
[----:B------:R0:W3:Y:S02]  /*03b0*/  LDG.E R6, desc[UR12][R14.64] ;  /* 0x0000000c0e067981 */ /* 0x0000e4000c1e1900 */
[----:B0-----:R-:W-:-:S05]  /*03c0*/  IMAD.WIDE.U32 R14, R0, 0x4, R14 ;  /* 0x00000004000e7825 */ /* 0x001fca00078e000e */
[----:B------:R-:W4:Y:S01]  /*03d0*/  LDG.E R8, desc[UR12][R14.64] ;  /* 0x0000000c0e087981 */ /* 0x000f22000c1e1900 */
[----:B------:R-:W-:-:S05]  /*03e0*/  IMAD.WIDE.U32 R12, R0, 0x4, R14 ;  /* 0x00000004000c7825 */ /* 0x000fca00078e000e */
[----:B------:R0:W2:Y:S01]  /*03f0*/  LDG.E R23, desc[UR12][R12.64] ;  /* 0x0000000c0c177981 */ /* 0x0000a2000c1e1900 */
[----:B------:R-:W-:-:S05]  /*0400*/  IMAD.WIDE.U32 R26, R0, 0x4, R12 ;  /* 0x00000004001a7825 */ /* 0x000fca00078e000c */
[----:B------:R1:W2:Y:S04]  /*0410*/  LDG.E R25, desc[UR12][R26.64] ;  /* 0x0000000c1a197981 */ /* 0x0002a8000c1e1900 */
[----:B0-----:R-:W0:Y:S01]  /*0420*/  LDS.128 R12, [UR6+-0x10] ;  /* 0xfffff006ff0c7984 */ /* 0x001e220008000c00 */
[----:B-1----:R-:W-:-:S05]  /*0430*/  IMAD.WIDE.U32 R26, R0, 0x4, R26 ;  /* 0x00000004001a7825 */ /* 0x002fca00078e001a */
[----:B------:R-:W2:Y:S01]  /*0440*/  LDG.E R22, desc[UR12][R26.64] ;  /* 0x0000000c1a167981 */ /* 0x000ea2000c1e1900 */
[----:B------:R-:W-:-:S05]  /*0450*/  IMAD.WIDE.U32 R10, R0, 0x4, R26 ;  /* 0x00000004000a7825 */ /* 0x000fca00078e001a */
[----:B------:R1:W2:Y:S02]  /*0460*/  LDG.E R24, desc[UR12][R10.64] ;  /* 0x0000000c0a187981 */ /* 0x0002a4000c1e1900 */
[----:B-1----:R-:W-:-:S05]  /*0470*/  IMAD.WIDE.U32 R10, R0, 0x4, R10 ;  /* 0x00000004000a7825 */ /* 0x002fca00078e000a */
[----:B------:R1:W2:Y:S01]  /*0480*/  LDG.E R26, desc[UR12][R10.64] ;  /* 0x0000000c0a1a7981 */ /* 0x0002a2000c1e1900 */
[----:B------:R-:W-:-:S06]  /*0490*/  IMAD.WIDE.U32 R28, R0, 0x4, R10 ;  /* 0x00000004001c7825 */ /* 0x000fcc00078e000a */
[----:B------:R-:W2:Y:S01]  /*04a0*/  LDG.E R28, desc[UR12][R28.64] ;  /* 0x0000000c1c1c7981 */ /* 0x000ea2000c1e1900 */
[----:B0-----:R-:W-:-:S04]  /*04b0*/  FFMA R27, R17, R12, R4 ;  /* 0x0000000c111b7223 */ /* 0x001fc80000000004 */
[----:B-1----:R-:W-:Y:S01]  /*04c0*/  FFMA R10, R17, R13, R27 ;  /* 0x0000000d110a7223 */ /* 0x002fe2000000001b */
[----:B------:R-:W-:-:S04]  /*04d0*/  UIADD3 UR7, UPT, UPT, UR7, 0x8, URZ ;  /* 0x0000000807077890 */ /* 0x000fc8000fffe0ff */
[----:B------:R-:W-:Y:S01]  /*04e0*/  UISETP.NE.AND UP0, UPT, UR7, URZ, UPT ;  /* 0x000000ff0700728c */ /* 0x000fe2000bf05270 */
[----:B------:R-:W-:Y:S01]  /*04f0*/  LEA R21, R0, R21, 0x3 ;  /* 0x0000001500157211 */ /* 0x000fe200078e18ff */
[----:B---3--:R-:W-:-:S04]  /*0500*/  FMUL R6, R17, R6 ;  /* 0x0000000611067220 */ /* 0x008fc80000400000 */
[----:B------:R-:W-:Y:S02]  /*0510*/  FFMA R12, R6, R12, R5 ;  /* 0x0000000c060c7223 */ /* 0x000fe40000000005 */
[----:B------:R-:W0:Y:S01]  /*0520*/  LDS.128 R4, [UR6+-0x410] ;  /* 0xfffbf006ff047984 */ /* 0x000e220008000c00 */
[----:B----4-:R-:W-:-:S04]  /*0530*/  FMUL R8, R17, R8 ;  /* 0x0000000811087220 */ /* 0x010fc80000400000 */
[----:B------:R-:W-:Y:S01]  /*0540*/  FFMA R8, R13, R8, R12 ;  /* 0x000000080d087223 */ /* 0x000fe2000000000c */
[----:B--2---:R-:W-:-:S04]  /*0550*/  FMUL R23, R17, R23 ;  /* 0x0000001711177220 */ /* 0x004fc80000400000 */
[----:B------:R-:W-:Y:S01]  /*0560*/  FFMA R8, R14, R23, R8 ;  /* 0x000000170e087223 */ /* 0x000fe20000000008 */
[C---:B------:R-:W-:Y:S01]  /*0570*/  FFMA R14, R17.reuse, R14, R10 ;  /* 0x0000000e110e7223 */ /* 0x040fe2000000000a */
[----:B------:R-:W-:-:S04]  /*0580*/  FMUL R23, R17, R25 ;  /* 0x0000001911177220 */ /* 0x000fc80000400000 */
[----:B------:R-:W-:Y:S01]  /*0590*/  FFMA R23, R15, R23, R8 ;  /* 0x000000170f177223 */ /* 0x000fe20000000008 */
[C---:B0----5:R-:W-:Y:S01]  /*05a0*/  FMUL R4, R16.reuse, R4 ;  /* 0x0000000410047220 */ /* 0x061fe20000400000 */
[----:B------:R-:W-:-:S03]  /*05b0*/  FMUL R5, R16, R5 ;  /* 0x0000000510057220 */ /* 0x000fc60000400000 */
[C---:B------:R-:W-:Y:S01]  /*05c0*/  FFMA R13, R20.reuse, R4, R9 ;  /* 0x00000004140d7223 */ /* 0x040fe20000000009 */
[----:B------:R-:W-:Y:S01]  /*05d0*/  FFMA R4, R17, R15, R14 ;  /* 0x0000000f11047223 */ /* 0x000fe2000000000e */
[----:B------:R-:W0:Y:S02]  /*05e0*/  LDS.128 R8, [UR6] ;  /* 0x00000006ff087984 */ /* 0x000e240008000c00 */
[----:B------:R-:W-:Y:S02]  /*05f0*/  FFMA R5, R20, R5, R13 ;  /* 0x0000000514057223 */ /* 0x000fe4000000000d */
[----:B------:R-:W1:Y:S01]  /*0600*/  LDS.128 R12, [UR6+-0x400] ;  /* 0xfffc0006ff0c7984 */ /* 0x000e620008000c00 */
[C---:B------:R-:W-:Y:S01]  /*0610*/  FMUL R6, R16.reuse, R6 ;  /* 0x0000000610067220 */ /* 0x040fe20000400000 */
[----:B------:R-:W-:-:S03]  /*0620*/  FMUL R7, R16, R7 ;  /* 0x0000000710077220 */ /* 0x000fc60000400000 */
[----:B------:R-:W-:Y:S01]  /*0630*/  FFMA R5, R20, R6, R5 ;  /* 0x0000000614057223 */ /* 0x000fe20000000005 */
[----:B------:R-:W-:-:S03]  /*0640*/  FMUL R22, R17, R22 ;  /* 0x0000001611167220 */ /* 0x000fc60000400000 */
[----:B------:R-:W-:Y:S01]  /*0650*/  FFMA R5, R20, R7, R5 ;  /* 0x0000000714057223 */ /* 0x000fe20000000005 */
[C---:B------:R-:W-:Y:S01]  /*0660*/  FMUL R24, R17.reuse, R24 ;  /* 0x0000001811187220 */ /* 0x040fe20000400000 */
[C---:B------:R-:W-:Y:S01]  /*0670*/  FMUL R26, R17.reuse, R26 ;  /* 0x0000001a111a7220 */ /* 0x040fe20000400000 */
[C---:B------:R-:W-:Y:S01]  /*0680*/  FMUL R28, R17.reuse, R28 ;  /* 0x0000001c111c7220 */ /* 0x040fe20000400000 */
[----:B------:R-:W-:Y:S01]  /*0690*/  UIADD3 UR6, UPT, UPT, UR6, 0x20, URZ ;  /* 0x0000002006067890 */ /* 0x000fe2000fffe0ff */
[CC--:B0-----:R-:W-:Y:S01]  /*06a0*/  FFMA R4, R17.reuse, R8.reuse, R4 ;  /* 0x0000000811047223 */ /* 0x0c1fe20000000004 */
[----:B------:R-:W-:Y:S01]  /*06b0*/  FFMA R22, R22, R8, R23 ;  /* 0x0000000816167223 */ /* 0x000fe20000000017 */
[C---:B-1----:R-:W-:Y:S01]  /*06c0*/  FMUL R12, R16.reuse, R12 ;  /* 0x0000000c100c7220 */ /* 0x042fe20000400000 */
[----:B------:R-:W-:Y:S01]  /*06d0*/  FMUL R13, R16, R13 ;  /* 0x0000000d100d7220 */ /* 0x000fe20000400000 */
[----:B------:R-:W-:Y:S02]  /*06e0*/  FFMA R4, R17, R9, R4 ;  /* 0x0000000911047223 */ /* 0x000fe40000000004 */
[----:B------:R-:W-:Y:S01]  /*06f0*/  FFMA R5, R20, R12, R5 ;  /* 0x0000000c14057223 */ /* 0x000fe20000000005 */
[----:B------:R-:W-:Y:S01]  /*0700*/  FFMA R9, R9, R24, R22 ;  /* 0x0000001809097223 */ /* 0x000fe20000000016 */
[----:B------:R-:W-:-:S02]  /*0710*/  FMUL R14, R16, R14 ;  /* 0x0000000e100e7220 */ /* 0x000fc40000400000 */
[----:B------:R-:W-:Y:S01]  /*0720*/  FFMA R5, R20, R13, R5 ;  /* 0x0000000d14057223 */ /* 0x000fe20000000005 */
[----:B------:R-:W-:Y:S01]  /*0730*/  FFMA R26, R10, R26, R9 ;  /* 0x0000001a0a1a7223 */ /* 0x000fe20000000009 */
[----:B------:R-:W-:Y:S01]  /*0740*/  FFMA R4, R17, R10, R4 ;  /* 0x0000000a11047223 */ /* 0x000fe20000000004 */
[----:B------:R-:W-:Y:S01]  /*0750*/  FMUL R15, R16, R15 ;  /* 0x0000000f100f7220 */ /* 0x000fe20000400000 */
[C---:B------:R-:W-:Y:S01]  /*0760*/  FFMA R9, R20.reuse, R14, R5 ;  /* 0x0000000e14097223 */ /* 0x040fe20000000005 */
[----:B------:R-:W-:Y:S01]  /*0770*/  FFMA R5, R11, R28, R26 ;  /* 0x0000001c0b057223 */ /* 0x000fe2000000001a */
[----:B------:R-:W-:Y:S02]  /*0780*/  FFMA R4, R17, R11, R4 ;  /* 0x0000000b11047223 */ /* 0x000fe40000000004 */
[----:B------:R-:W-:Y:S01]  /*0790*/  FFMA R9, R20, R15, R9 ;  /* 0x0000000f14097223 */ /* 0x000fe20000000009 */
[----:B------:R-:W-:Y:S06]  /*07a0*/  BRA.U UP0, `(.L_x_2) ;  /* 0xfffffff900f87547 */ /* 0x000fec000b83ffff */
[----:B------:R-:W-:-:S07]  /*07b0*/  MOV R21, UR10 ;  /* 0x0000000a00157c02 */ /* 0x000fce0008000f00 */
.L_x_1:
[----:B------:R-:W-:-:S09]  /*07c0*/  UISETP.NE.AND UP0, UPT, UR8, URZ, UPT ;  /* 0x000000ff0800728c */ /* 0x000fd2000bf05270 */
[----:B------:R-:W-:Y:S05]  /*07d0*/  BRA.U !UP0, `(.L_x_0) ;  /* 0x00000005084c7547 */ /* 0x000fea000b800000 */
[----:B------:R-:W0:Y:S01]  /*07e0*/  S2R R7, SR_CgaCtaId ;  /* 0x0000000000077919 */ /* 0x000e220000008800 */
[----:B------:R-:W-:Y:S01]  /*07f0*/  UIADD3 UR6, UPT, UPT, UR8, -0x1, URZ ;  /* 0xffffffff08067890 */ /* 0x000fe2000fffe0ff */
[----:B------:R-:W-:Y:S01]  /*0800*/  MOV R8, 0x400 ;  /* 0x0000040000087802 */ /* 0x000fe20000000f00 */
[----:B------:R-:W-:Y:S02]  /*0810*/  UISETP.NE.AND UP1, UPT, UR9, URZ, UPT ;  /* 0x000000ff0900728c */ /* 0x000fe4000bf25270 */
[----:B------:R-:W-:Y:S01]  /*0820*/  UISETP.GE.U32.AND UP0, UPT, UR6, 0x3, UPT ;  /* 0x000000030600788c */ /* 0x000fe2000bf06070 */
[----:B0-----:R-:W-:-:S08]  /*0830*/  LEA R8, R7, R8, 0x18 ;  /* 0x0000000807087211 */ /* 0x001fd000078ec0ff */
[----:B------:R-:W-:Y:S05]  /*0840*/  BRA.U !UP0, `(.L_x_3) ;  /* 0x0000000108947547 */ /* 0x000fea000b800000 */
[----:B------:R-:W0:Y:S01]  /*0850*/  LDC.64 R6, c[0x0][0x390] ;  /* 0x0000e400ff067b82 */ /* 0x000e220000000a00 */
[----:B------:R-:W-:-:S04]  /*0860*/  IMAD R11, R2, UR5, R21 ;  /* 0x00000005020b7c24 */ /* 0x000fc8000f8e0215 */
[----:B------:R-:W-:-:S04]  /*0870*/  IMAD R11, R11, R0, RZ ;  /* 0x000000000b0b7224 */ /* 0x000fc800078e02ff */
[----:B0-----:R-:W-:-:S04]  /*0880*/  IMAD.WIDE R28, R11, 0x4, R6 ;  /* 0x000000040b1c7825 */ /* 0x001fc800078e0206 */
[C---:B------:R-:W-:Y:S02]  /*0890*/  IMAD.WIDE.U32 R22, R0.reuse, 0x4, R28 ;  /* 0x0000000400167825 */ /* 0x040fe400078e001c */
[----:B------:R-:W3:Y:S02]  /*08a0*/  LDG.E R28, desc[UR12][R28.64] ;  /* 0x0000000c1c1c7981 */ /* 0x000ee4000c1e1900 */
[C---:B------:R-:W-:Y:S02]  /*08b0*/  IMAD.WIDE.U32 R24, R0.reuse, 0x4, R22 ;  /* 0x0000000400187825 */ /* 0x040fe400078e0016 */
[----:B------:R0:W4:Y:S02]  /*08c0*/  LDG.E R22, desc[UR12][R22.64] ;  /* 0x0000000c16167981 */ /* 0x000124000c1e1900 */
[----:B------:R-:W-:Y:S02]  /*08d0*/  IMAD.WIDE.U32 R26, R0, 0x4, R24 ;  /* 0x00000004001a7825 */ /* 0x000fe400078e0018 */
[----:B------:R-:W4:Y:S04]  /*08e0*/  LDG.E R29, desc[UR12][R24.64] ;  /* 0x0000000c181d7981 */ /* 0x000f28000c1e1900 */
[----:B------:R-:W4:Y:S01]  /*08f0*/  LDG.E R26, desc[UR12][R26.64] ;  /* 0x0000000c1a1a7981 */ /* 0x000f22000c1e1900 */
[----:B0-----:R-:W-:-:S02]  /*0900*/  LEA R23, R21, R8, 0x2 ;  /* 0x0000000815177211 */ /* 0x001fc400078e10ff */
[----:B------:R-:W-:-:S03]  /*0910*/  IADD3 R21, PT, PT, R21, 0x4, RZ ;  /* 0x0000000415157810 */ /* 0x000fc60007ffe0ff */
[----:B------:R-:W0:Y:S04]  /*0920*/  LDS.64 R6, [R23] ;  /* 0x0000000017067984 */ /* 0x000e280000000a00 */
[----:B------:R-:W1:Y:S04]  /*0930*/  LDS.64 R10, [R23+0x400] ;  /* 0x00040000170a7984 */ /* 0x000e680000000a00 */
[----:B------:R-:W1:Y:S04]  /*0940*/  LDS.64 R12, [R23+0x8] ;  /* 0x00000800170c7984 */ /* 0x000e680000000a00 */
[----:B------:R-:W1:Y:S01]  /*0950*/  LDS.64 R14, [R23+0x408] ;  /* 0x00040800170e7984 */ /* 0x000e620000000a00 */
[C---:B0----5:R-:W-:Y:S01]  /*0960*/  FMUL R6, R16.reuse, R6 ;  /* 0x0000000610067220 */ /* 0x061fe20000400000 */
[----:B------:R-:W-:-:S03]  /*0970*/  FMUL R7, R16, R7 ;  /* 0x0000000710077220 */ /* 0x000fc60000400000 */
[----:B--2---:R-:W-:Y:S01]  /*0980*/  FFMA R9, R20, R6, R9 ;  /* 0x0000000614097223 */ /* 0x004fe20000000009 */
[----:B-1----:R-:W-:-:S03]  /*0990*/  FFMA R4, R17, R10, R4 ;  /* 0x0000000a11047223 */ /* 0x002fc60000000004 */
[----:B------:R-:W-:Y:S01]  /*09a0*/  FFMA R7, R20, R7, R9 ;  /* 0x0000000714077223 */ /* 0x000fe20000000009 */
[C---:B------:R-:W-:Y:S01]  /*09b0*/  FMUL R12, R16.reuse, R12 ;  /* 0x0000000c100c7220 */ /* 0x040fe20000400000 */
[C---:B------:R-:W-:Y:S01]  /*09c0*/  FFMA R4, R17.reuse, R11, R4 ;  /* 0x0000000b11047223 */ /* 0x040fe20000000004 */
[----:B------:R-:W-:Y:S02]  /*09d0*/  FMUL R13, R16, R13 ;  /* 0x0000000d100d7220 */ /* 0x000fe40000400000 */
[----:B------:R-:W-:Y:S01]  /*09e0*/  FFMA R7, R20, R12, R7 ;  /* 0x0000000c14077223 */ /* 0x000fe20000000007 */
[----:B------:R-:W-:-:S03]  /*09f0*/  FFMA R4, R17, R14, R4 ;  /* 0x0000000e11047223 */ /* 0x000fc60000000004 */
[----:B------:R-:W-:Y:S01]  /*0a00*/  FFMA R9, R20, R13, R7 ;  /* 0x0000000d14097223 */ /* 0x000fe20000000007 */
[C---:B------:R-:W-:Y:S01]  /*0a10*/  FFMA R4, R17.reuse, R15, R4 ;  /* 0x0000000f11047223 */ /* 0x040fe20000000004 */
[----:B---3--:R-:W-:-:S04]  /*0a20*/  FMUL R28, R17, R28 ;  /* 0x0000001c111c7220 */ /* 0x008fc80000400000 */
[----:B------:R-:W-:Y:S01]  /*0a30*/  FFMA R28, R28, R10, R5 ;  /* 0x0000000a1c1c7223 */ /* 0x000fe20000000005 */
[----:B----4-:R-:W-:-:S04]  /*0a40*/  FMUL R5, R17, R22 ;  /* 0x0000001611057220 */ /* 0x010fc80000400000 */
[----:B------:R-:W-:Y:S01]  /*0a50*/  FFMA R5, R5, R11, R28 ;  /* 0x0000000b05057223 */ /* 0x000fe2000000001c */
[----:B------:R-:W-:-:S04]  /*0a60*/  FMUL R6, R17, R29 ;  /* 0x0000001d11067220 */ /* 0x000fc80000400000 */
[----:B------:R-:W-:Y:S01]  /*0a70*/  FFMA R6, R6, R14, R5 ;  /* 0x0000000e06067223 */ /* 0x000fe20000000005 */
[----:B------:R-:W-:-:S04]  /*0a80*/  FMUL R5, R17, R26 ;  /* 0x0000001a11057220 */ /* 0x000fc80000400000 */
[----:B------:R-:W-:-:S07]  /*0a90*/  FFMA R5, R5, R15, R6 ;  /* 0x0000000f05057223 */ /* 0x000fce0000000006 */
.L_x_3:
[----:B------:R-:W-:Y:S05]  /*0aa0*/  BRA.U !UP1, `(.L_x_0) ;  /* 0x0000000109987547 */ /* 0x000fea000b800000 */
[----:B------:R-:W-:Y:S01]  /*0ab0*/  UISETP.NE.AND UP0, UPT, UR9, 0x1, UPT ;  /* 0x000000010900788c */ /* 0x000fe2000bf05270 */
[----:B------:R-:W-:-:S08]  /*0ac0*/  LOP3.LUT P0, RZ, R0, 0x1, RZ, 0xc0, !PT ;  /* 0x0000000100ff7812 */ /* 0x000fd0000780c0ff */
[----:B------:R-:W-:Y:S05]  /*0ad0*/  BRA.U !UP0, `(.L_x_4) ;  /* 0x0000000108547547 */ /* 0x000fea000b800000 */
[----:B------:R-:W0:Y:S01]  /*0ae0*/  LDC.64 R6, c[0x0][0x390] ;  /* 0x0000e400ff067b82 */ /* 0x000e220000000a00 */
[----:B------:R-:W-:-:S04]  /*0af0*/  IMAD R11, R2, UR5, R21 ;  /* 0x00000005020b7c24 */ /* 0x000fc8000f8e0215 */
[----:B------:R-:W-:-:S04]  /*0b00*/  IMAD R11, R11, R0, RZ ;  /* 0x000000000b0b7224 */ /* 0x000fc800078e02ff */
[----:B0-----:R-:W-:-:S05]  /*0b10*/  IMAD.WIDE R12, R11, 0x4, R6 ;  /* 0x000000040b0c7825 */ /* 0x001fca00078e0206 */
[----:B------:R-:W3:Y:S01]  /*0b20*/  LDG.E R22, desc[UR12][R12.64] ;  /* 0x0000000c0c167981 */ /* 0x000ee2000c1e1900 */
[----:B------:R-:W-:-:S06]  /*0b30*/  IMAD.WIDE.U32 R14, R0, 0x4, R12 ;  /* 0x00000004000e7825 */ /* 0x000fcc00078e000c */
[----:B------:R-:W4:Y:S01]  /*0b40*/  LDG.E R14, desc[UR12][R14.64] ;  /* 0x0000000c0e0e7981 */ /* 0x000f22000c1e1900 */
[C---:B------:R-:W-:Y:S02]  /*0b50*/  LEA R23, R21.reuse, R8, 0x2 ;  /* 0x0000000815177211 */ /* 0x040fe400078e10ff */
[----:B------:R-:W-:-:S03]  /*0b60*/  IADD3 R21, PT, PT, R21, 0x2, RZ ;  /* 0x0000000215157810 */ /* 0x000fc60007ffe0ff */
[----:B------:R-:W0:Y:S04]  /*0b70*/  LDS.64 R6, [R23] ;  /* 0x0000000017067984 */ /* 0x000e280000000a00 */
[----:B------:R-:W1:Y:S01]  /*0b80*/  LDS.64 R10, [R23+0x400] ;  /* 0x00040000170a7984 */ /* 0x000e620000000a00 */
[C---:B0----5:R-:W-:Y:S01]  /*0b90*/  FMUL R6, R16.reuse, R6 ;  /* 0x0000000610067220 */ /* 0x061fe20000400000 */
[----:B------:R-:W-:-:S03]  /*0ba0*/  FMUL R7, R16, R7 ;  /* 0x0000000710077220 */ /* 0x000fc60000400000 */
[----:B--2---:R-:W-:Y:S01]  /*0bb0*/  FFMA R9, R20, R6, R9 ;  /* 0x0000000614097223 */ /* 0x004fe20000000009 */
[----:B-1----:R-:W-:-:S03]  /*0bc0*/  FFMA R4, R17, R10, R4 ;  /* 0x0000000a11047223 */ /* 0x002fc60000000004 */
[----:B------:R-:W-:Y:S01]  /*0bd0*/  FFMA R9, R20, R7, R9 ;  /* 0x0000000714097223 */ /* 0x000fe20000000009 */
[C---:B------:R-:W-:Y:S01]  /*0be0*/  FFMA R4, R17.reuse, R11, R4 ;  /* 0x0000000b11047223 */ /* 0x040fe20000000004 */
[----:B---3--:R-:W-:-:S04]  /*0bf0*/  FMUL R22, R17, R22 ;  /* 0x0000001611167220 */ /* 0x008fc80000400000 */
[----:B------:R-:W-:Y:S01]  /*0c00*/  FFMA R22, R22, R10, R5 ;  /* 0x0000000a16167223 */ /* 0x000fe20000000005 */
[----:B----4-:R-:W-:-:S04]  /*0c10*/  FMUL R5, R17, R14 ;  /* 0x0000000e11057220 */ /* 0x010fc80000400000 */
[----:B------:R-:W-:-:S07]  /*0c20*/  FFMA R5, R5, R11, R22 ;  /* 0x0000000b05057223 */ /* 0x000fce0000000016 */
.L_x_4:
[----:B------:R-:W-:Y:S05]  /*0c30*/  @!P0 BRA `(.L_x_0) ;  /* 0x0000000000348947 */ /* 0x000fea0003800000 */
[----:B------:R-:W0:Y:S01]  /*0c40*/  LDC.64 R6, c[0x0][0x390] ;  /* 0x0000e400ff067b82 */ /* 0x000e220000000a00 */
[----:B------:R-:W-:-:S04]  /*0c50*/  IMAD R11, R2, UR5, R21 ;  /* 0x00000005020b7c24 */ /* 0x000fc8000f8e0215 */
[----:B------:R-:W-:-:S04]  /*0c60*/  IMAD R11, R11, R0, RZ ;  /* 0x000000000b0b7224 */ /* 0x000fc800078e02ff */
[----:B0-----:R-:W-:-:S06]  /*0c70*/  IMAD.WIDE R6, R11, 0x4, R6 ;  /* 0x000000040b067825 */ /* 0x001fcc00078e0206 */
[----:B------:R-:W3:Y:S01]  /*0c80*/  LDG.E R6, desc[UR12][R6.64] ;  /* 0x0000000c06067981 */ /* 0x000ee2000c1e1900 */
[----:B------:R-:W-:-:S05]  /*0c90*/  LEA R21, R21, R8, 0x2 ;  /* 0x0000000815157211 */ /* 0x000fca00078e10ff */
[----:B------:R-:W0:Y:S04]  /*0ca0*/  LDS R11, [R21] ;  /* 0x00000000150b7984 */ /* 0x000e280000000800 */
[----:B------:R-:W1:Y:S01]  /*0cb0*/  LDS R10, [R21+0x400] ;  /* 0x00040000150a7984 */ /* 0x000e620000000800 */
[----:B0----5:R-:W-:Y:S01]  /*0cc0*/  FMUL R11, R16, R11 ;  /* 0x0000000b100b7220 */ /* 0x021fe20000400000 */
[----:B-1----:R-:W-:-:S03]  /*0cd0*/  FFMA R4, R17, R10, R4 ;  /* 0x0000000a11047223 */ /* 0x002fc60000000004 */
[----:B--2---:R-:W-:Y:S01]  /*0ce0*/  FFMA R9, R20, R11, R9 ;  /* 0x0000000b14097223 */ /* 0x004fe20000000009 */
[----:B---3--:R-:W-:-:S04]  /*0cf0*/  FMUL R8, R17, R6 ;  /* 0x0000000611087220 */ /* 0x008fc80000400000 */
[----:B------:R-:W-:-:S07]  /*0d00*/  FFMA R5, R8, R10, R5 ;  /* 0x0000000a08057223 */ /* 0x000fce0000000005 */
.L_x_0:
[----:B------:R-:W0:Y:S01]  /*0d10*/  S2R R8, SR_TID.X ;  /* 0x0000000000087919 */ /* 0x000e220000002100 */
[----:B------:R-:W3:Y:S08]  /*0d20*/  LDC.64 R12, c[0x0][0x398] ;  /* 0x0000e600ff0c7b82 */ /* 0x000ef00000000a00 */
[----:B------:R-:W4:Y:S08]  /*0d30*/  LDC.64 R10, c[0x0][0x3a0] ;  /* 0x0000e800ff0a7b82 */ /* 0x000f300000000a00 */
[----:B------:R-:W1:Y:S01]  /*0d40*/  LDC.64 R6, c[0x0][0x3a8] ;  /* 0x0000ea00ff067b82 */ /* 0x000e620000000a00 */
[----:B0-----:R-:W-:Y:S01]  /*0d50*/  IADD3 R15, PT, PT, R8, UR4, RZ ;  /* 0x00000004080f7c10 */ /* 0x001fe2000fffe0ff */
[----:B------:R-:W-:-:S04]  /*0d60*/  UIADD3 UR4, UPT, UPT, UR4, 0x100, URZ ;  /* 0x0000010004047890 */ /* 0x000fc8000fffe0ff */
[C---:B------:R-:W-:Y:S02]  /*0d70*/  IMAD R15, R2.reuse, UR5, R15 ;  /* 0x00000005020f7c24 */ /* 0x040fe4000f8e020f */
[----:B------:R-:W-:Y:S02]  /*0d80*/  ISETP.LE.AND P0, PT, R2, UR4, PT ;  /* 0x0000000402007c0c */ /* 0x000fe4000bf03270 */
[----:B------:R-:W-:-:S04]  /*0d90*/  IMAD R15, R15, R0, RZ ;  /* 0x000000000f0f7224 */ /* 0x000fc800078e02ff */
[----:B---3--:R-:W-:-:S04]  /*0da0*/  IMAD.WIDE R12, R15, 0x4, R12 ;  /* 0x000000040f0c7825 */ /* 0x008fc800078e020c */
[C---:B----4-:R-:W-:Y:S01]  /*0db0*/  IMAD.WIDE R10, R15.reuse, 0x4, R10 ;  /* 0x000000040f0a7825 */ /* 0x050fe200078e020a */
[----:B------:R0:W-:Y:S03]  /*0dc0*/  STG.E desc[UR12][R12.64], R5 ;  /* 0x000000050c007986 */ /* 0x0001e6000c10190c */
[----:B-1----:R-:W-:Y:S01]  /*0dd0*/  IMAD.WIDE R6, R15, 0x4, R6 ;  /* 0x000000040f067825 */ /* 0x002fe200078e0206 */
[----:B------:R0:W-:Y:S04]  /*0de0*/  STG.E desc[UR12][R10.64], R9 ;  /* 0x000000090a007986 */ /* 0x0001e8000c10190c */
[----:B------:R0:W-:Y:S01]  /*0df0*/  STG.E desc[UR12][R6.64], R4 ;  /* 0x0000000406007986 */ /* 0x0001e2000c10190c */
[----:B------:R-:W-:Y:S06]  /*0e00*/  BAR.SYNC.DEFER_BLOCKING 0x0 ;  /* 0x0000000000007b1d */ /* 0x000fec0000010000 */
[----:B------:R-:W-:Y:S05]  /*0e10*/  @!P0 BRA `(.L_x_5) ;  /* 0xfffffff000cc8947 */ /* 0x000fea000383ffff */
[----:B------:R-:W-:Y:S05]  /*0e20*/  EXIT ;  /* 0x000000000000794d */ /* 0x000fea0003800000 */
.L_x_6:
[----:B------:R-:W-:-:S00]  /*0e30*/  BRA `(.L_x_6) ;  /* 0xfffffffc00fc7947 */ /* 0x000fc0000383ffff */
[----:B------:R-:W-:-:S00]  /*0e40*/  NOP ;  /* 0x0000000000007918 */ /* 0x000fc00000000000 */
        /* <DEDUP_REMOVED lines=11> */
.L_x_14:


//--------------------- .text._Z31sparse_attention_forward_kernelPKfS0_S0_S0_PfS1_iiiiff --------------------------
	.section	.text._Z31sparse_attention_forward_kernelPKfS0_S0_S0_PfS1_iiiiff,"ax",@progbits
	.align	128
        .global         _Z31sparse_attention_forward_kernelPKfS0_S0_S0_PfS1_iiiiff
        .type           _Z31sparse_attention_forward_kernelPKfS0_S0_S0_PfS1_iiiiff,@function
        .size           _Z31sparse_attention_forward_kernelPKfS0_S0_S0_PfS1_iiiiff,(.L_x_15 - _Z31sparse_attention_forward_kernelPKfS0_S0_S0_PfS1_iiiiff)
        .other          _Z31sparse_attention_forward_kernelPKfS0_S0_S0_PfS1_iiiiff,@"STO_CUDA_ENTRY STV_DEFAULT"
_Z31sparse_attention_forward_kernelPKfS0_S0_S0_PfS1_iiiiff:
.text._Z31sparse_attention_forward_kernelPKfS0_S0_S0_PfS1_iiiiff:
[----:B------:R-:W-:Y:S08]  /*0000*/  LDC R1, c[0x0][0x37c] ;  /* 0x0000df00ff017b82 */ /* 0x000ff00000000800 */
[----:B------:R-:W0:Y:S02]  /*0010*/  LDC R0, c[0x0][0x3b8] ;  /* 0x0000ee00ff007b82 */ /* 0x000e240000000800 */
[----:B0-----:R-:W-:-:S13]  /*0020*/  ISETP.GE.AND P0, PT, R0, 0x1, PT ;  /* 0x000000010000780c */ /* 0x001fda0003f06270 */
[----:B------:R-:W-:Y:S05]  /*0030*/  @!P0 EXIT ;  /* 0x000000000000894d */ /* 0x000fea0003800000 */
[----:B------:R-:W0:Y:S01]  /*0040*/  S2R R0, SR_TID.X ;  /* 0x0000000000007919 */ /* 0x000e220000002100 */
[----:B------:R-:W1:Y:S01]  /*0050*/  S2UR UR5, SR_CgaCtaId ;  /* 0x00000000000579c3 */ /* 0x000e620000008800 */
[----:B------:R-:W2:Y:S01]  /*0060*/  LDCU UR7, c[0x0][0x3b4] ;  /* 0x00007680ff0777ac */ /* 0x000ea20008000800 */
[----:B------:R-:W-:Y:S01]  /*0070*/  UMOV UR4, 0x400 ;  /* 0x0000040000047882 */ /* 0x000fe20000000000 */
[----:B------:R-:W3:Y:S05]  /*0080*/  LDCU.64 UR8, c[0x0][0x358] ;  /* 0x00006b00ff0877ac */ /* 0x000eea0008000a00 */
[----:B------:R-:W4:Y:S08]  /*0090*/  LDC R22, c[0x0][0x3bc] ;  /* 0x0000ef00ff167b82 */ /* 0x000f300000000800 */
[----:B------:R-:W-:Y:S08]  /*00a0*/  S2UR UR6, SR_CTAID.Z ;  /* 0x00000000000679c3 */ /* 0x000ff00000002700 */
[----:B------:R-:W2:Y:S01]  /*00b0*/  S2UR UR10, SR_CTAID.Y ;  /* 0x00000000000a79c3 */ /* 0x000ea20000002600 */
[----:B-1----:R-:W-:-:S06]  /*00c0*/  ULEA UR4, UR5, UR4, 0x18 ;  /* 0x0000000405047291 */ /* 0x002fcc000f8ec0ff */
[----:B0-----:R-:W-:Y:S01]  /*00d0*/  LEA R26, R0, UR4, 0x2 ;  /* 0x00000004001a7c11 */ /* 0x001fe2000f8e10ff */
[----:B------:R-:W-:Y:S01]  /*00e0*/  UMOV UR4, URZ ;  /* 0x000000ff00047c82 */ /* 0x000fe20008000000 */
[C---:B----4-:R-:W-:Y:S02]  /*00f0*/  LOP3.LUT R23, R22.reuse, 0x7ffffff0, RZ, 0xc0, !PT ;  /* 0x7ffffff016177812 */ /* 0x050fe400078ec0ff */
[C---:B------:R-:W-:Y:S02]  /*0100*/  LOP3.LUT R25, R22.reuse, 0xf, RZ, 0xc0, !PT ;  /* 0x0000000f16197812 */ /* 0x040fe400078ec0ff */
[C---:B------:R-:W-:Y:S02]  /*0110*/  LOP3.LUT R24, R22.reuse, 0x7, RZ, 0xc0, !PT ;  /* 0x0000000716187812 */ /* 0x040fe400078ec0ff */
[----:B------:R-:W-:Y:S02]  /*0120*/  LOP3.LUT R22, R22, 0x3, RZ, 0xc0, !PT ;  /* 0x0000000316167812 */ /* 0x000fe400078ec0ff */
[----:B------:R-:W-:Y:S01]  /*0130*/  IADD3 R2, PT, PT, -R23, RZ, RZ ;  /* 0x000000ff17027210 */ /* 0x000fe20007ffe1ff */
[----:B--23--:R-:W-:-:S12]  /*0140*/  UIMAD UR5, UR10, UR7, UR6 ;  /* 0x000000070a0572a4 */ /* 0x00cfd8000f8e0206 */
.L_x_12:
[----:B0-----:R-:W0:Y:S01]  /*0150*/  LDC R3, c[0x0][0x3b8] ;  /* 0x0000ee00ff037b82 */ /* 0x001e220000000800 */
[----:B------:R-:W-:Y:S01]  /*0160*/  IADD3 R20, PT, PT, R0, UR4, RZ ;  /* 0x0000000400147c10 */ /* 0x000fe2000fffe0ff */
[----:B------:R-:W1:Y:S06]  /*0170*/  LDCU UR6, c[0x0][0x3bc] ;  /* 0x00007780ff0677ac */ /* 0x000e6c0008000800 */
[----:B--2---:R-:W2:Y:S08]  /*0180*/  LDC.64 R4, c[0x0][0x380] ;  /* 0x0000e000ff047b82 */ /* 0x004eb00000000a00 */
[----:B------:R-:W3:Y:S01]  /*0190*/  LDC.64 R6, c[0x0][0x388] ;  /* 0x0000e200ff067b82 */ /* 0x000ee20000000a00 */
[----:B0-----:R-:W-:-:S13]  /*01a0*/  ISETP.GE.AND P0, PT, R20, R3, PT ;  /* 0x000000031400720c */ /* 0x001fda0003f06270 */
[----:B------:R-:W-:-:S04]  /*01b0*/  @!P0 IMAD R8, R3, UR5, R20 ;  /* 0x0000000503088c24 */ /* 0x000fc8000f8e0214 */
[----:B-1----:R-:W-:-:S04]  /*01c0*/  @!P0 IMAD R9, R8, UR6, RZ ;  /* 0x0000000608098c24 */ /* 0x002fc8000f8e02ff */
[----:B--2---:R-:W-:-:S04]  /*01d0*/  @!P0 IMAD.WIDE R4, R9, 0x4, R4 ;  /* 0x0000000409048825 */ /* 0x004fc800078e0204 */
[----:B---3--:R-:W-:Y:S02]  /*01e0*/  @!P0 IMAD.WIDE R6, R9, 0x4, R6 ;  /* 0x0000000409068825 */ /* 0x008fe400078e0206 */
[----:B------:R-:W2:Y:S04]  /*01f0*/  @!P0 LDG.E R5, desc[UR8][R4.64] ;  /* 0x0000000804058981 */ /* 0x000ea8000c1e1900 */
[----:B------:R-:W3:Y:S01]  /*0200*/  @!P0 LDG.E R7, desc[UR8][R6.64] ;  /* 0x0000000806078981 */ /* 0x000ee2000c1e1900 */
[----:B------:R-:W-:Y:S01]  /*0210*/  UISETP.GE.AND UP0, UPT, UR6, 0x1, UPT ;  /* 0x000000010600788c */ /* 0x000fe2000bf06270 */
[----:B------:R-:W-:Y:S01]  /*0220*/  HFMA2 R16, -RZ, RZ, 0, 0 ;  /* 0x00000000ff107431 */ /* 0x000fe200000001ff */
[----:B------:R-:W-:-:S06]  /*0230*/  UIADD3 UR4, UPT, UPT, UR4, 0x100, URZ ;  /* 0x0000010004047890 */ /* 0x000fcc000fffe0ff */
[----:B------:R-:W-:Y:S01]  /*0240*/  ISETP.LE.AND P1, PT, R3, UR4, PT ;  /* 0x0000000403007c0c */ /* 0x000fe2000bf23270 */
[----:B--2---:R0:W-:Y:S04]  /*0250*/  @!P0 STS [R26], R5 ;  /* 0x000000051a008388 */ /* 0x0041e80000000800 */
[----:B---3--:R0:W-:Y:S01]  /*0260*/  @!P0 STS [R26+0x400], R7 ;  /* 0x000400071a008388 */ /* 0x0081e20000000800 */
[----:B------:R-:W-:Y:S06]  /*0270*/  BAR.SYNC.DEFER_BLOCKING 0x0 ;  /* 0x0000000000007b1d */ /* 0x000fec0000010000 */
[----:B------:R-:W-:Y:S05]  /*0280*/  BRA.U !UP0, `(.L_x_7) ;  /* 0x0000000508507547 */ /* 0x000fea000b800000 */
[----:B------:R1:W2:Y:S01]  /*0290*/  LDS R21, [R26] ;  /* 0x000000001a157984 */ /* 0x0002a20000000800 */
[----:B------:R-:W-:Y:S01]  /*02a0*/  UISETP.GE.U32.AND UP0, UPT, UR6, 0x10, UPT ;  /* 0x000000100600788c */ /* 0x000fe2000bf06070 */
[----:B------:R-:W-:Y:S02]  /*02b0*/  MOV R16, RZ ;  /* 0x000000ff00107202 */ /* 0x000fe40000000f00 */
[----:B------:R-:W-:-:S06]  /*02c0*/  MOV R12, RZ ;  /* 0x000000ff000c7202 */ /* 0x000fcc0000000f00 */
[----:B-1----:R-:W-:Y:S05]  /*02d0*/  BRA.U !UP0, `(.L_x_8) ;  /* 0x00000001087c7547 */ /* 0x002fea000b800000 */
[----:B------:R-:W1:Y:S01]  /*02e0*/  S2UR UR7, SR_CgaCtaId ;  /* 0x00000000000779c3 */ /* 0x000e620000008800 */
[----:B------:R-:W-:Y:S01]  /*02f0*/  UMOV UR6, 0x400 ;  /* 0x0000040000067882 */ /* 0x000fe20000000000 */
[----:B------:R-:W-:Y:S02]  /*0300*/  MOV R16, RZ ;  /* 0x000000ff00107202 */ /* 0x000fe40000000f00 */
[----:B------:R-:W-:Y:S01]  /*0310*/  MOV R27, R2 ;  /* 0x00000002001b7202 */ /* 0x000fe20000000f00 */
[----:B-1----:R-:W-:-:S04]  /*0320*/  ULEA UR6, UR7, UR6, 0x18 ;  /* 0x0000000607067291 */ /* 0x002fc8000f8ec0ff */
[----:B------:R-:W-:-:S12]  /*0330*/  UIADD3 UR6, UPT, UPT, UR6, 0x430, URZ ;  /* 0x0000043006067890 */ /* 0x000fd8000fffe0ff */
.L_x_9:
[----:B0-----:R-:W2:Y:S01]  /*0340*/  LDS.128 R4, [UR6+-0x30] ;  /* 0xffffd006ff047984 */ /* 0x001ea20008000c00 */
[----:B------:R-:W-:-:S03]  /*0350*/  IADD3 R27, PT, PT, R27, 0x10, RZ ;  /* 0x000000101b1b7810 */ /* 0x000fc60007ffe0ff */
[----:B------:R-:W0:Y:S01]  /*0360*/  LDS.128 R8, [UR6+-0x20] ;  /* 0xffffe006ff087984 */ /* 0x000e220008000c00 */
[----:B------:R-:W-:-:S03]  /*0370*/  ISETP.NE.AND P0, PT, R27, RZ, PT ;  /* 0x000000ff1b00720c */ /* 0x000fc60003f05270 */
[----:B------:R-:W1:Y:S01]  /*0380*/  LDS.128 R12, [UR6+-0x10] ;  /* 0xfffff006ff0c7984 */ /* 0x000e620008000c00 */
[----:B--2---:R-:W-:-:S03]  /*0390*/  FFMA R4, R21, R4, R16 ;  /* 0x0000000415047223 */ /* 0x004fc60000000010 */
[----:B------:R-:W2:Y:S01]  /*03a0*/  LDS.128 R16, [UR6] ;  /* 0x00000006ff107984 */ /* 0x000ea20008000c00 */
[----:B------:R-:W-:Y:S01]  /*03b0*/  UIADD3 UR6, UPT, UPT, UR6, 0x40, URZ ;  /* 0x0000004006067890 */ /* 0x000fe2000fffe0ff */
[----:B------:R-:W-:-:S04]  /*03c0*/  FFMA R5, R21, R5, R4 ;  /* 0x0000000515057223 */ /* 0x000fc80000000004 */
[----:B------:R-:W-:-:S04]  /*03d0*/  FFMA R6, R21, R6, R5 ;  /* 0x0000000615067223 */ /* 0x000fc80000000005 */
[----:B------:R-:W-:-:S04]  /*03e0*/  FFMA R7, R21, R7, R6 ;  /* 0x0000000715077223 */ /* 0x000fc80000000006 */
[----:B0-----:R-:W-:-:S04]  /*03f0*/  FFMA R8, R21, R8, R7 ;  /* 0x0000000815087223 */ /* 0x001fc80000000007 */
[----:B------:R-:W-:-:S04]  /*0400*/  FFMA R9, R21, R9, R8 ;  /* 0x0000000915097223 */ /* 0x000fc80000000008 */
[----:B------:R-:W-:-:S04]  /*0410*/  FFMA R10, R21, R10, R9 ;  /* 0x0000000a150a7223 */ /* 0x000fc80000000009 */
[----:B------:R-:W-:-:S04]  /*0420*/  FFMA R11, R21, R11, R10 ;  /* 0x0000000b150b7223 */ /* 0x000fc8000000000a */
[----:B-1----:R-:W-:-:S04]  /*0430*/  FFMA R12, R21, R12, R11 ;  /* 0x0000000c150c7223 */ /* 0x002fc8000000000b */
[----:B------:R-:W-:-:S04]  /*0440*/  FFMA R13, R21, R13, R12 ;  /* 0x0000000d150d7223 */ /* 0x000fc8000000000c */
[----:B------:R-:W-:-:S04]  /*0450*/  FFMA R14, R21, R14, R13 ;  /* 0x0000000e150e7223 */ /* 0x000fc8000000000d */
[----:B------:R-:W-:-:S04]  /*0460*/  FFMA R15, R21, R15, R14 ;  /* 0x0000000f150f7223 */ /* 0x000fc8000000000e */
[----:B--2---:R-:W-:-:S04]  /*0470*/  FFMA R16, R21, R16, R15 ;  /* 0x0000001015107223 */ /* 0x004fc8000000000f */
[----:B------:R-:W-:-:S04]  /*0480*/  FFMA R17, R21, R17, R16 ;  /* 0x0000001115117223 */ /* 0x000fc80000000010 */
[----:B------:R-:W-:-:S04]  /*0490*/  FFMA R18, R21, R18, R17 ;  /* 0x0000001215127223 */ /* 0x000fc80000000011 */
[----:B------:R-:W-:Y:S01]  /*04a0*/  FFMA R16, R21, R19, R18 ;  /* 0x0000001315107223 */ /* 0x000fe20000000012 */
[----:B------:R-:W-:Y:S06]  /*04b0*/  @P0 BRA `(.L_x_9) ;  /* 0xfffffffc00a00947 */ /* 0x000fec000383ffff */
[----:B------:R-:W-:-:S07]  /*04c0*/  MOV R12, R23 ;  /* 0x00000017000c7202 */ /* 0x000fce0000000f00 */
.L_x_8:
[----:B------:R-:W-:-:S13]  /*04d0*/  ISETP.NE.AND P0, PT, R25, RZ, PT ;  /* 0x000000ff1900720c */ /* 0x000fda0003f05270 */
[----:B------:R-:W-:Y:S05]  /*04e0*/  @!P0 BRA `(.L_x_7) ;  /* 0x0000000000b88947 */ /* 0x000fea0003800000 */
[----:B------:R-:W-:Y:S02]  /*04f0*/  IADD3 R4, PT, PT, R25, -0x1, RZ ;  /* 0xffffffff19047810 */ /* 0x000fe40007ffe0ff */
[----:B------:R-:W-:Y:S02]  /*0500*/  ISETP.NE.AND P2, PT, R24, RZ, PT ;  /* 0x000000ff1800720c */ /* 0x000fe40003f45270 */
[----:B------:R-:W-:-:S13]  /*0510*/  ISETP.GE.U32.AND P0, PT, R4, 0x7, PT ;  /* 0x000000070400780c */ /* 0x000fda0003f06070 */
[----:B------:R-:W-:Y:S05]  /*0520*/  @!P0 BRA `(.L_x_10) ;  /* 0x00000000003c8947 */ /* 0x000fea0003800000 */
[----:B0-----:R-:W0:Y:S01]  /*0530*/  S2R R5, SR_CgaCtaId ;  /* 0x0000000000057919 */ /* 0x001e220000008800 */
[----:B------:R-:W-:-:S04]  /*0540*/  MOV R4, 0x400 ;  /* 0x0000040000047802 */ /* 0x000fc80000000f00 */
[----:B0-----:R-:W-:-:S04]  /*0550*/  LEA R5, R5, R4, 0x18 ;  /* 0x0000000405057211 */ /* 0x001fc800078ec0ff */
[C---:B------:R-:W-:Y:S02]  /*0560*/  LEA R13, R12.reuse, R5, 0x2 ;  /* 0x000000050c0d7211 */ /* 0x040fe400078e10ff */
[----:B------:R-:W-:-:S03]  /*0570*/  IADD3 R12, PT, PT, R12, 0x8, RZ ;  /* 0x000000080c0c7810 */ /* 0x000fc60007ffe0ff */
[----:B------:R-:W2:Y:S04]  /*0580*/  LDS.128 R4, [R13+0x400] ;  /* 0x000400000d047984 */ /* 0x000ea80000000c00 */
[----:B------:R-:W0:Y:S01]  /*0590*/  LDS.128 R8, [R13+0x410] ;  /* 0x000410000d087984 */ /* 0x000e220000000c00 */
[----:B--2---:R-:W-:-:S04]  /*05a0*/  FFMA R4, R21, R4, R16 ;  /* 0x0000000415047223 */ /* 0x004fc80000000010 */
[----:B------:R-:W-:-:S04]  /*05b0*/  FFMA R5, R21, R5, R4 ;  /* 0x0000000515057223 */ /* 0x000fc80000000004 */
[----:B------:R-:W-:-:S04]  /*05c0*/  FFMA R6, R21, R6, R5 ;  /* 0x0000000615067223 */ /* 0x000fc80000000005 */
[----:B------:R-:W-:-:S04]  /*05d0*/  FFMA R7, R21, R7, R6 ;  /* 0x0000000715077223 */ /* 0x000fc80000000006 */
[----:B0-----:R-:W-:-:S04]  /*05e0*/  FFMA R8, R21, R8, R7 ;  /* 0x0000000815087223 */ /* 0x001fc80000000007 */
[----:B------:R-:W-:-:S04]  /*05f0*/  FFMA R9, R21, R9, R8 ;  /* 0x0000000915097223 */ /* 0x000fc80000000008 */
[----:B------:R-:W-:-:S04]  /*0600*/  FFMA R10, R21, R10, R9 ;  /* 0x0000000a150a7223 */ /* 0x000fc80000000009 */
[----:B------:R-:W-:-:S07]  /*0610*/  FFMA R16, R21, R11, R10 ;  /* 0x0000000b15107223 */ /* 0x000fce000000000a */
.L_x_10:
        /* <DEDUP_REMOVED lines=9> */
[----:B------:R-:W-:-:S04]  /*06b0*/  IADD3 R12, PT, PT, R12, 0x4, RZ ;  /* 0x000000040c0c7810 */ /* 0x000fc80007ffe0ff */
[----:B------:R-:W2:Y:S02]  /*06c0*/  LDS.128 R4, [R5+0x400] ;  /* 0x0004000005047984 */ /* 0x000ea40000000c00 */
[----:B--2---:R-:W-:-:S04]  /*06d0*/  FFMA R4, R21, R4, R16 ;  /* 0x0000000415047223 */ /* 0x004fc80000000010 */
[----:B------:R-:W-:-:S04]  /*06e0*/  FFMA R9, R21, R5, R4 ;  /* 0x0000000515097223 */ /* 0x000fc80000000004 */
[----:B------:R-:W-:-:S04]  /*06f0*/  FFMA R6, R21, R6, R9 ;  /* 0x0000000615067223 */ /* 0x000fc80000000009 */
[----:B------:R-:W-:-:S07]  /*0700*/  FFMA R16, R21, R7, R6 ;  /* 0x0000000715107223 */ /* 0x000fce0000000006 */
.L_x_11:
[----:B------:R-:W-:Y:S05]  /*0710*/  @!P2 BRA `(.L_x_7) ;  /* 0x00000000002ca947 */ /* 0x000fea0003800000 */
[----:B0-----:R-:W0:Y:S01]  /*0720*/  S2R R5, SR_CgaCtaId ;  /* 0x0000000000057919 */ /* 0x001e220000008800 */
[----:B------:R-:W-:Y:S02]  /*0730*/  MOV R4, 0x400 ;  /* 0x0000040000047802 */ /* 0x000fe40000000f00 */
[----:B------:R-:W-:Y:S02]  /*0740*/  ISETP.NE.AND P0, PT, R22, 0x1, PT ;  /* 0x000000011600780c */ /* 0x000fe40003f05270 */
[----:B0-----:R-:W-:-:S04]  /*0750*/  LEA R5, R5, R4, 0x18 ;  /* 0x0000000405057211 */ /* 0x001fc800078ec0ff */
[----:B------:R-:W-:-:S06]  /*0760*/  LEA R4, R12, R5, 0x2 ;  /* 0x000000050c047211 */ /* 0x000fcc00078e10ff */
[----:B------:R-:W2:Y:S02]  /*0770*/  LDS.128 R4, [R4+0x400] ;  /* 0x0004000004047984 */ /* 0x000ea40000000c00 */
[----:B--2---:R-:W-:Y:S01]  /*0780*/  FFMA R16, R21, R4, R16 ;  /* 0x0000000415107223 */ /* 0x004fe20000000010 */
[----:B------:R-:W-:Y:S06]  /*0790*/  @!P0 BRA `(.L_x_7) ;  /* 0x00000000000c8947 */ /* 0x000fec0003800000 */
[----:B------:R-:W-:Y:S01]  /*07a0*/  ISETP.NE.AND P0, PT, R22, 0x2, PT ;  /* 0x000000021600780c */ /* 0x000fe20003f05270 */
[----:B------:R-:W-:-:S12]  /*07b0*/  FFMA R16, R21, R5, R16 ;  /* 0x0000000515107223 */ /* 0x000fd80000000010 */
[----:B------:R-:W-:-:S07]  /*07c0*/  @P0 FFMA R16, R21, R6, R16 ;  /* 0x0000000615100223 */ /* 0x000fce0000000010 */
.L_x_7:
[----:B------:R-:W1:Y:S02]  /*07d0*/  LDCU.64 UR6, c[0x0][0x398] ;  /* 0x00007300ff0677ac */ /* 0x000e640008000a00 */
[----:B-1----:R-:W-:Y:S01]  /*07e0*/  ISETP.NE.U32.AND P0, PT, RZ, UR6, PT ;  /* 0x00000006ff007c0c */ /* 0x002fe2000bf05070 */
[----:B------:R-:W1:Y:S03]  /*07f0*/  LDCU UR6, c[0x0][0x3c0] ;  /* 0x00007800ff0677ac */ /* 0x000e660008000800 */
[----:B------:R-:W-:-:S13]  /*0800*/  ISETP.NE.AND.EX P0, PT, RZ, UR7, PT, P0 ;  /* 0x00000007ff007c0c */ /* 0x000fda000bf05300 */
[----:B0-----:R-:W0:Y:S01]  /*0810*/  @P0 LDC.64 R4, c[0x0][0x398] ;  /* 0x0000e600ff040b82 */ /* 0x001e220000000a00 */
[----:B------:R-:W-:-:S04]  /*0820*/  @P0 IMAD R7, R3, UR10, R20 ;  /* 0x0000000a03070c24 */ /* 0x000fc8000f8e0214 */
[----:B0-----:R-:W-:-:S03]  /*0830*/  @P0 IMAD.WIDE R4, R7, 0x4, R4 ;  /* 0x0000000407040825 */ /* 0x001fc600078e0204 */
[----:B------:R-:W0:Y:S03]  /*0840*/  LDC.64 R6, c[0x0][0x3a8] ;  /* 0x0000ea00ff067b82 */ /* 0x000e260000000a00 */
[----:B------:R-:W3:Y:S01]  /*0850*/  @P0 LDG.E R4, desc[UR8][R4.64] ;  /* 0x0000000804040981 */ /* 0x000ee2000c1e1900 */
[----:B------:R-:W-:Y:S02]  /*0860*/  IMAD R9, R3, UR5, R20 ;  /* 0x0000000503097c24 */ /* 0x000fe4000f8e0214 */
[----:B-1----:R-:W-:Y:S02]  /*0870*/  FMUL R3, R16, UR6 ;  /* 0x0000000610037c20 */ /* 0x002fe40008400000 */
[----:B0-----:R-:W-:-:S04]  /*0880*/  IMAD.WIDE R6, R9, 0x4, R6 ;  /* 0x0000000409067825 */ /* 0x001fc800078e0206 */
[----:B---3--:R-:W-:-:S05]  /*0890*/  @P0 FADD R3, R3, R4 ;  /* 0x0000000403030221 */ /* 0x008fca0000000000 */
[----:B------:R0:W-:Y:S01]  /*08a0*/  STG.E desc[UR8][R6.64], R3 ;  /* 0x0000000306007986 */ /* 0x0001e2000c101908 */
[----:B------:R-:W-:Y:S06]  /*08b0*/  BAR.SYNC.DEFER_BLOCKING 0x0 ;  /* 0x0000000000007b1d */ /* 0x000fec0000010000 */
[----:B------:R-:W-:Y:S05]  /*08c0*/  @!P1 BRA `(.L_x_12) ;  /* 0xfffffff800209947 */ /* 0x000fea000383ffff */
[----:B------:R-:W-:Y:S05]  /*08d0*/  EXIT ;  /* 0x000000000000794d */ /* 0x000fea0003800000 */
.L_x_13:
        /* <DEDUP_REMOVED lines=10> */
.L_x_15:


//--------------------- .nv.shared._Z32sparse_attention_backward_kernelPKfS0_S0_PfS1_S1_iiii --------------------------
	.section	.nv.shared._Z32sparse_attention_backward_kernelPKfS0_S0_PfS1_S1_iiii,"aw",@nobits
	.sectionflags	@""
	.align	16
	.zero		1024


//--------------------- .nv.shared.reserved.0     --------------------------
	.section	.nv.shared.reserved.0,"aw",@nobits
	.weak		__nv_reservedSMEM_offset_0_alias
	.size		__nv_reservedSMEM_offset_0_alias, 0, 64
	.other		__nv_reservedSMEM_offset_0_alias,@"STO_CUDA_RESERVED_SHARED STV_DEFAULT"
__nv_reservedSMEM_offset_0_alias:
	.zero		0
	.zero		64


//--------------------- .nv.shared._Z31sparse_attention_forward_kernelPKfS0_S0_S0_PfS1_iiiiff --------------------------
	.section	.nv.shared._Z31sparse_attention_forward_kernelPKfS0_S0_S0_PfS1_iiiiff,"aw",@nobits
	.sectionflags	@""
	.align	16
	.zero		1024


//--------------------- .nv.constant0._Z32sparse_attention_backward_kernelPKfS0_S0_PfS1_S1_iiii --------------------------
	.section	.nv.constant0._Z32sparse_attention_backward_kernelPKfS0_S0_PfS1_S1_iiii,"a",@progbits
	.sectionflags	@""
	.align	4
.nv.constant0._Z32sparse_attention_backward_kernelPKfS0_S0_PfS1_S1_iiii:
	.zero		960


//--------------------- .nv.constant0._Z31sparse_attention_forward_kernelPKfS0_S0_S0_PfS1_iiiiff --------------------------
	.section	.nv.constant0._Z31sparse_attention_forward_kernelPKfS0_S0_S0_PfS1_iiiiff,"a",@progbits
	.sectionflags	@""
	.align	4
.nv.constant0._Z31sparse_attention_forward_kernelPKfS0_S0_S0_PfS1_iiiiff:
	.zero		968


//--------------------- SYMBOLS --------------------------

	.type		.nv.reservedSmem.offset0,@object
	.size		.nv.reservedSmem.offset0,0x4
	.type		.nv.reservedSmem.cap,@object
	.size		.nv.reservedSmem.cap,0x4
